def matmul_kernel(
    a_ptr,
    b_ptr,
    c_ptr,
    M,
    N,
    K,
    stride_am,
    stride_ak,
    stride_bk,
    stride_bn,
    stride_cm,
    stride_cn,
    BLOCK_M: tl.constexpr,
    BLOCK_N: tl.constexpr,
    BLOCK_K: tl.constexpr,
    GROUP_M: tl.constexpr,
):
    pid = tl.program_id(axis=0)
    num_pid_m = tl.cdiv(M, BLOCK_M)
    num_pid_n = tl.cdiv(N, BLOCK_N)
    num_pid_in_group = GROUP_M * num_pid_n
    group_id = pid // num_pid_in_group
    first_pid_m = group_id * GROUP_M
    group_size_m = min(num_pid_m - first_pid_m, GROUP_M)
    pid_m = first_pid_m + ((pid % num_pid_in_group) % group_size_m)
    pid_n = (pid % num_pid_in_group) // group_size_m

    offs_am = (pid_m * BLOCK_M + tl.arange(0, BLOCK_M)) % M
    offs_bn = (pid_n * BLOCK_N + tl.arange(0, BLOCK_N)) % N
    offs_k = tl.arange(0, BLOCK_K)
    a_ptrs = a_ptr + offs_am[:, None] * stride_am + offs_k[None, :] * stride_ak
    b_ptrs = b_ptr + offs_k[:, None] * stride_bk + offs_bn[None, :] * stride_bn

    acc = tl.zeros((BLOCK_M, BLOCK_N), dtype=tl.float32)
    for kk in range(0, tl.cdiv(K, BLOCK_K)):
        a = tl.load(a_ptrs, mask=offs_k[None, :] < K - kk * BLOCK_K, other=0.0)
        b = tl.load(b_ptrs, mask=offs_k[:, None] < K - kk * BLOCK_K, other=0.0)
        acc = tl.dot(a, b, acc)
        a_ptrs += BLOCK_K * stride_ak
        b_ptrs += BLOCK_K * stride_bk

    c = acc.to(c_ptr.dtype.element_ty)
    offs_cm = pid_m * BLOCK_M + tl.arange(0, BLOCK_M)
    offs_cn = pid_n * BLOCK_N + tl.arange(0, BLOCK_N)
    c_ptrs = c_ptr + offs_cm[:, None] * stride_cm + offs_cn[None, :] * stride_cn
    mask = (offs_cm[:, None] < M) & (offs_cn[None, :] < N)
    tl.store(c_ptrs, c, mask=mask)

# config = {"BLOCK_K": 128, "BLOCK_M": 64, "BLOCK_N": 16, "GROUP_M": 8, "arch": "sm_80", "dtype": "fp16", "num_ctas": 1, "num_stages": 2, "num_warps": 4}
# arch = sm_80


// ===== COMPILED SASS (sm_80) =====

	.target	sm_80

	.elftype	@"ET_EXEC"


//--------------------- .note.nv.tkinfo           --------------------------
	.section	.note.nv.tkinfo,"",@"SHT_NOTE"
	.sectionflags	@"SHF_NOTE_NV_TKINFO"
	.tkinfo
        /*0018*/ 	.word	0x00000002
        /*0030*/ 	.string	""
        /*0030*/ 	.string	"ptxas"
        /*0030*/ 	.string	"Cuda compilation tools, release 13.0, V13.0.88"
        /*0030*/ 	.string	"Build cuda_13.0.r13.0/compiler.36424714_0"
        /*0030*/ 	.string	"-v  -suppress-debug-info  -lineinfo  -arch sm_80 "



//--------------------- .note.nv.cuinfo           --------------------------
	.section	.note.nv.cuinfo,"",@"SHT_NOTE"
	.sectionflags	@"SHF_NOTE_NV_CUINFO"
        /*0018*/ 	.short	0x0002
        /*001a*/ 	.short	0x0050
        /*001c*/ 	.short	0x0082
	.zero		2


//--------------------- .nv.info                  --------------------------
	.section	.nv.info,"",@"SHT_CUDA_INFO"
	.align	4


	//----- nvinfo : EIATTR_REGCOUNT
	.align		4
        /*0000*/ 	.byte	0x04, 0x2f
        /*0002*/ 	.short	(.L_1 - .L_0)
	.align		4
.L_0:
        /*0004*/ 	.word	index@(matmul_kernel)
        /*0008*/ 	.word	0x000000ff


	//----- nvinfo : EIATTR_FRAME_SIZE
	.align		4
.L_1:
        /*000c*/ 	.byte	0x04, 0x11
        /*000e*/ 	.short	(.L_3 - .L_2)
	.align		4
.L_2:
        /*0010*/ 	.word	index@(matmul_kernel)
        /*0014*/ 	.word	0x00000000


	//----- nvinfo : EIATTR_MIN_STACK_SIZE
	.align		4
.L_3:
        /*0018*/ 	.byte	0x04, 0x12
        /*001a*/ 	.short	(.L_5 - .L_4)
	.align		4
.L_4:
        /*001c*/ 	.word	index@(matmul_kernel)
        /*0020*/ 	.word	0x00000000
.L_5:


//--------------------- .nv.info.matmul_kernel    --------------------------
	.section	.nv.info.matmul_kernel,"",@"SHT_CUDA_INFO"
	.sectionflags	@""
	.align	4


	//----- nvinfo : EIATTR_CUDA_API_VERSION
	.align		4
        /*0000*/ 	.byte	0x04, 0x37
        /*0002*/ 	.short	(.L_7 - .L_6)
.L_6:
        /*0004*/ 	.word	0x00000082


	//----- nvinfo : EIATTR_SW2861232_WAR
	.align		4
.L_7:
        /*0008*/ 	.byte	0x01, 0x35
	.zero		2


	//----- nvinfo : EIATTR_PARAM_CBANK
	.align		4
        /*000c*/ 	.byte	0x04, 0x0a
        /*000e*/ 	.short	(.L_9 - .L_8)
	.align		4
.L_8:
        /*0010*/ 	.word	index@(.nv.constant0.matmul_kernel)
        /*0014*/ 	.short	0x0160
        /*0016*/ 	.short	0x0050


	//----- nvinfo : EIATTR_CBANK_PARAM_SIZE
	.align		4
.L_9:
        /*0018*/ 	.byte	0x03, 0x19
        /*001a*/ 	.short	0x0050


	//----- nvinfo : EIATTR_KPARAM_INFO
	.align		4
        /*001c*/ 	.byte	0x04, 0x17
        /*001e*/ 	.short	(.L_11 - .L_10)
.L_10:
        /*0020*/ 	.word	0x00000000
        /*0024*/ 	.short	0x000d
        /*0026*/ 	.short	0x0048
        /*0028*/ 	.byte	0x00, 0xf4, 0x21, 0x00


	//----- nvinfo : EIATTR_KPARAM_INFO
	.align		4
.L_11:
        /*002c*/ 	.byte	0x04, 0x17
        /*002e*/ 	.short	(.L_13 - .L_12)
.L_12:
        /*0030*/ 	.word	0x00000000
        /*0034*/ 	.short	0x000c
        /*0036*/ 	.short	0x0040
        /*0038*/ 	.byte	0x00, 0xf4, 0x21, 0x00


	//----- nvinfo : EIATTR_KPARAM_INFO
	.align		4
.L_13:
        /*003c*/ 	.byte	0x04, 0x17
        /*003e*/ 	.short	(.L_15 - .L_14)
.L_14:
        /*0040*/ 	.word	0x00000000
        /*0044*/ 	.short	0x000b
        /*0046*/ 	.short	0x0038
        /*0048*/ 	.byte	0x00, 0xf0, 0x11, 0x00


	//----- nvinfo : EIATTR_KPARAM_INFO
	.align		4
.L_15:
        /*004c*/ 	.byte	0x04, 0x17
        /*004e*/ 	.short	(.L_17 - .L_16)
.L_16:
        /*0050*/ 	.word	0x00000000
        /*0054*/ 	.short	0x000a
        /*0056*/ 	.short	0x0034
        /*0058*/ 	.byte	0x00, 0xf0, 0x11, 0x00


	//----- nvinfo : EIATTR_KPARAM_INFO
	.align		4
.L_17:
        /*005c*/ 	.byte	0x04, 0x17
        /*005e*/ 	.short	(.L_19 - .L_18)
.L_18:
        /*0060*/ 	.word	0x00000000
        /*0064*/ 	.short	0x0009
        /*0066*/ 	.short	0x0030
        /*0068*/ 	.byte	0x00, 0xf0, 0x11, 0x00


	//----- nvinfo : EIATTR_KPARAM_INFO
	.align		4
.L_19:
        /*006c*/ 	.byte	0x04, 0x17
        /*006e*/ 	.short	(.L_21 - .L_20)
.L_20:
        /*0070*/ 	.word	0x00000000
        /*0074*/ 	.short	0x0008
        /*0076*/ 	.short	0x002c
        /*0078*/ 	.byte	0x00, 0xf0, 0x11, 0x00


	//----- nvinfo : EIATTR_KPARAM_INFO
	.align		4
.L_21:
        /*007c*/ 	.byte	0x04, 0x17
        /*007e*/ 	.short	(.L_23 - .L_22)
.L_22:
        /*0080*/ 	.word	0x00000000
        /*0084*/ 	.short	0x0007
        /*0086*/ 	.short	0x0028
        /*0088*/ 	.byte	0x00, 0xf0, 0x11, 0x00


	//----- nvinfo : EIATTR_KPARAM_INFO
	.align		4
.L_23:
        /*008c*/ 	.byte	0x04, 0x17
        /*008e*/ 	.short	(.L_25 - .L_24)
.L_24:
        /*0090*/ 	.word	0x00000000
        /*0094*/ 	.short	0x0006
        /*0096*/ 	.short	0x0024
        /*0098*/ 	.byte	0x00, 0xf0, 0x11, 0x00


	//----- nvinfo : EIATTR_KPARAM_INFO
	.align		4
.L_25:
        /*009c*/ 	.byte	0x04, 0x17
        /*009e*/ 	.short	(.L_27 - .L_26)
.L_26:
        /*00a0*/ 	.word	0x00000000
        /*00a4*/ 	.short	0x0005
        /*00a6*/ 	.short	0x0020
        /*00a8*/ 	.byte	0x00, 0xf0, 0x11, 0x00


	//----- nvinfo : EIATTR_KPARAM_INFO
	.align		4
.L_27:
        /*00ac*/ 	.byte	0x04, 0x17
        /*00ae*/ 	.short	(.L_29 - .L_28)
.L_28:
        /*00b0*/ 	.word	0x00000000
        /*00b4*/ 	.short	0x0004
        /*00b6*/ 	.short	0x001c
        /*00b8*/ 	.byte	0x00, 0xf0, 0x11, 0x00


	//----- nvinfo : EIATTR_KPARAM_INFO
	.align		4
.L_29:
        /*00bc*/ 	.byte	0x04, 0x17
        /*00be*/ 	.short	(.L_31 - .L_30)
.L_30:
        /*00c0*/ 	.word	0x00000000
        /*00c4*/ 	.short	0x0003
        /*00c6*/ 	.short	0x0018
        /*00c8*/ 	.byte	0x00, 0xf0, 0x11, 0x00


	//----- nvinfo : EIATTR_KPARAM_INFO
	.align		4
.L_31:
        /*00cc*/ 	.byte	0x04, 0x17
        /*00ce*/ 	.short	(.L_33 - .L_32)
.L_32:
        /*00d0*/ 	.word	0x00000000
        /*00d4*/ 	.short	0x0002
        /*00d6*/ 	.short	0x0010
        /*00d8*/ 	.byte	0x00, 0xf4, 0x21, 0x00


	//----- nvinfo : EIATTR_KPARAM_INFO
	.align		4
.L_33:
        /*00dc*/ 	.byte	0x04, 0x17
        /*00de*/ 	.short	(.L_35 - .L_34)
.L_34:
        /*00e0*/ 	.word	0x00000000
        /*00e4*/ 	.short	0x0001
        /*00e6*/ 	.short	0x0008
        /*00e8*/ 	.byte	0x00, 0xf4, 0x21, 0x00


	//----- nvinfo : EIATTR_KPARAM_INFO
	.align		4
.L_35:
        /*00ec*/ 	.byte	0x04, 0x17
        /*00ee*/ 	.short	(.L_37 - .L_36)
.L_36:
        /*00f0*/ 	.word	0x00000000
        /*00f4*/ 	.short	0x0000
        /*00f6*/ 	.short	0x0000
        /*00f8*/ 	.byte	0x00, 0xf4, 0x21, 0x00


	//----- nvinfo : EIATTR_MAXREG_COUNT
	.align		4
.L_37:
        /*00fc*/ 	.byte	0x03, 0x1b
        /*00fe*/ 	.short	0x00ff


	//----- nvinfo : EIATTR_NUM_BARRIERS
	.align		4
        /*0100*/ 	.byte	0x02, 0x4c
        /*0102*/ 	.byte	0x01
	.zero		1


	//----- nvinfo : EIATTR_MERCURY_ISA_VERSION
	.align		4
        /*0104*/ 	.byte	0x03, 0x5f
        /*0106*/ 	.short	0x0000


	//----- nvinfo : EIATTR_EXIT_INSTR_OFFSETS
	.align		4
        /*0108*/ 	.byte	0x04, 0x1c
        /*010a*/ 	.short	(.L_39 - .L_38)


	//   ....[0]....
.L_38:
        /*010c*/ 	.word	0x000046a0


	//   ....[1]....
        /*0110*/ 	.word	0x000046d0


	//----- nvinfo : EIATTR_REQNTID
	.align		4
.L_39:
        /*0114*/ 	.byte	0x04, 0x10
        /*0116*/ 	.short	(.L_41 - .L_40)
.L_40:
        /*0118*/ 	.word	0x00000080
        /*011c*/ 	.word	0x00000001
        /*0120*/ 	.word	0x00000001
.L_41:


//--------------------- .nv.callgraph             --------------------------
	.section	.nv.callgraph,"",@"SHT_CUDA_CALLGRAPH"
	.align	4
	.sectionentsize	8
	.align		4
        /*0000*/ 	.word	0x00000000
	.align		4
        /*0004*/ 	.word	0xffffffff
	.align		4
        /*0008*/ 	.word	0x00000000
	.align		4
        /*000c*/ 	.word	0xfffffffe
	.align		4
        /*0010*/ 	.word	0x00000000
	.align		4
        /*0014*/ 	.word	0xfffffffd
	.align		4
        /*0018*/ 	.word	0x00000000
	.align		4
        /*001c*/ 	.word	0xfffffffc


//--------------------- .nv.rel.action            --------------------------
	.section	.nv.rel.action,"",@"SHT_CUDA_RELOCINFO"
	.align	8
	.sectionentsize	8
        /*0000*/ 	.byte	0x73, 0x00, 0x00, 0x00, 0x00, 0x00, 0x00, 0x00, 0x00, 0x00, 0x00, 0x11, 0x25, 0x00, 0x05, 0x36


//--------------------- .nv.constant0.matmul_kernel --------------------------
	.section	.nv.constant0.matmul_kernel,"a",@progbits
	.sectionflags	@""
	.align	4
.nv.constant0.matmul_kernel:
	.zero		432


//--------------------- .text.matmul_kernel       --------------------------
	.section	.text.matmul_kernel,"ax",@progbits
	.sectioninfo	@"SHI_REGISTERS=255"
	.align	128
        .global         matmul_kernel
        .type           matmul_kernel,@function
        .size           matmul_kernel,(.L_x_4 - matmul_kernel)
        .other          matmul_kernel,@"STO_CUDA_ENTRY STV_DEFAULT"
matmul_kernel:
.text.matmul_kernel:
[----:B------:R-:W-:Y:S02]  /*0000*/  IMAD.MOV.U32 R1, RZ, RZ, c[0x0][0x28] ;  /* 0x00000a00ff017624 */ /* 0x000fe400078e00ff */
[----:B------:R-:W-:Y:S01]  /*0010*/  IMAD.MOV.U32 R0, RZ, RZ, c[0x0][0x17c] ;  /* 0x00005f00ff007624 */ /* 0x000fe200078e00ff */
[----:B------:R-:W0:Y:S01]  /*0020*/  S2R R5, SR_CTAID.X ;  /* 0x0000000000057919 */ /* 0x000e220000002500 */
[----:B------:R-:W-:Y:S01]  /*0030*/  ULDC.64 UR6, c[0x0][0x118] ;  /* 0x0000460000067ab9 */ /* 0x000fe20000000a00 */
[----:B------:R-:W-:Y:S01]  /*0040*/  CS2R R72, SRZ ;  /* 0x0000000000487805 */ /* 0x000fe2000001ff00 */
[----:B------:R-:W-:Y:S01]  /*0050*/  CS2R R74, SRZ ;  /* 0x00000000004a7805 */ /* 0x000fe2000001ff00 */
[----:B------:R-:W-:Y:S01]  /*0060*/  IADD3 R0, R0, 0xf, RZ ;  /* 0x0000000f00007810 */ /* 0x000fe20007ffe0ff */
[----:B------:R-:W1:Y:S03]  /*0070*/  S2R R40, SR_TID.X ;  /* 0x0000000000287919 */ /* 0x000e660000002100 */
[----:B------:R-:W-:-:S04]  /*0080*/  SHF.R.S32.HI R3, RZ, 0x1f, R0 ;  /* 0x0000001fff037819 */ /* 0x000fc80000011400 */
[----:B------:R-:W-:-:S04]  /*0090*/  LEA.HI R3, R3, R0, RZ, 0x4 ;  /* 0x0000000003037211 */ /* 0x000fc800078f20ff */
[----:B------:R-:W-:-:S05]  /*00a0*/  SHF.R.S32.HI R3, RZ, 0x4, R3 ;  /* 0x00000004ff037819 */ /* 0x000fca0000011403 */
[----:B------:R-:W-:Y:S01]  /*00b0*/  IMAD.SHL.U32 R4, R3, 0x8, RZ ;  /* 0x0000000803047824 */ /* 0x000fe200078e00ff */
[----:B0-----:R-:W-:-:S04]  /*00c0*/  IABS R8, R5 ;  /* 0x0000000500087213 */ /* 0x001fc80000000000 */
[-C--:B------:R-:W-:Y:S02]  /*00d0*/  IABS R7, R4.reuse ;  /* 0x0000000400077213 */ /* 0x080fe40000000000 */
[----:B------:R-:W-:Y:S02]  /*00e0*/  IABS R10, R4 ;  /* 0x00000004000a7213 */ /* 0x000fe40000000000 */
[----:B------:R-:W0:Y:S01]  /*00f0*/  I2F.RP R0, R7 ;  /* 0x0000000700007306 */ /* 0x000e220000209400 */
[----:B-1----:R-:W-:-:S07]  /*0100*/  LOP3.LUT R41, R40, 0x40, RZ, 0xc0, !PT ;  /* 0x0000004028297812 */ /* 0x002fce00078ec0ff */
[----:B0-----:R-:W0:Y:S02]  /*0110*/  MUFU.RCP R0, R0 ;  /* 0x0000000000007308 */ /* 0x001e240000001000 */
[----:B0-----:R-:W-:Y:S01]  /*0120*/  IADD3 R2, R0, 0xffffffe, RZ ;  /* 0x0ffffffe00027810 */ /* 0x001fe20007ffe0ff */
[----:B------:R-:W-:-:S05]  /*0130*/  IMAD.MOV R0, RZ, RZ, -R10 ;  /* 0x000000ffff007224 */ /* 0x000fca00078e0a0a */
[----:B------:R0:W1:Y:S02]  /*0140*/  F2I.FTZ.U32.TRUNC.NTZ R3, R2 ;  /* 0x0000000200037305 */ /* 0x000064000021f000 */
[----:B0-----:R-:W-:Y:S02]  /*0150*/  IMAD.MOV.U32 R2, RZ, RZ, RZ ;  /* 0x000000ffff027224 */ /* 0x001fe400078e00ff */
[----:B-1----:R-:W-:-:S04]  /*0160*/  IMAD.MOV R6, RZ, RZ, -R3 ;  /* 0x000000ffff067224 */ /* 0x002fc800078e0a03 */
[----:B------:R-:W-:Y:S02]  /*0170*/  IMAD R9, R6, R7, RZ ;  /* 0x0000000706097224 */ /* 0x000fe400078e02ff */
[----:B------:R-:W-:Y:S02]  /*0180*/  IMAD.MOV.U32 R6, RZ, RZ, R8 ;  /* 0x000000ffff067224 */ /* 0x000fe400078e0008 */
[----:B------:R-:W-:-:S06]  /*0190*/  IMAD.HI.U32 R3, R3, R9, R2 ;  /* 0x0000000903037227 */ /* 0x000fcc00078e0002 */
[----:B------:R-:W-:-:S04]  /*01a0*/  IMAD.HI.U32 R3, R3, R6, RZ ;  /* 0x0000000603037227 */ /* 0x000fc800078e00ff */
[----:B------:R-:W-:-:S05]  /*01b0*/  IMAD R0, R3, R0, R6 ;  /* 0x0000000003007224 */ /* 0x000fca00078e0206 */
[----:B------:R-:W-:-:S13]  /*01c0*/  ISETP.GT.U32.AND P1, PT, R7, R0, PT ;  /* 0x000000000700720c */ /* 0x000fda0003f24070 */
[----:B------:R-:W-:Y:S01]  /*01d0*/  @!P1 IMAD.IADD R0, R0, 0x1, -R7 ;  /* 0x0000000100009824 */ /* 0x000fe200078e0a07 */
[----:B------:R-:W-:Y:S02]  /*01e0*/  @!P1 IADD3 R3, R3, 0x1, RZ ;  /* 0x0000000103039810 */ /* 0x000fe40007ffe0ff */
[----:B------:R-:W-:Y:S02]  /*01f0*/  ISETP.NE.AND P1, PT, R4, RZ, PT ;  /* 0x000000ff0400720c */ /* 0x000fe40003f25270 */
[----:B------:R-:W-:Y:S02]  /*0200*/  ISETP.GE.U32.AND P0, PT, R0, R7, PT ;  /* 0x000000070000720c */ /* 0x000fe40003f06070 */
[----:B------:R-:W-:-:S04]  /*0210*/  LOP3.LUT R0, R5, R4, RZ, 0x3c, !PT ;  /* 0x0000000405007212 */ /* 0x000fc800078e3cff */
[----:B------:R-:W-:Y:S01]  /*0220*/  ISETP.GE.AND P2, PT, R0, RZ, PT ;  /* 0x000000ff0000720c */ /* 0x000fe20003f46270 */
[----:B------:R-:W-:-:S05]  /*0230*/  IMAD.MOV.U32 R0, RZ, RZ, c[0x0][0x178] ;  /* 0x00005e00ff007624 */ /* 0x000fca00078e00ff */
[----:B------:R-:W-:Y:S02]  /*0240*/  IADD3 R0, R0, 0x3f, RZ ;  /* 0x0000003f00007810 */ /* 0x000fe40007ffe0ff */
[----:B------:R-:W-:-:S05]  /*0250*/  @P0 IADD3 R3, R3, 0x1, RZ ;  /* 0x0000000103030810 */ /* 0x000fca0007ffe0ff */
[----:B------:R-:W-:Y:S01]  /*0260*/  IMAD.MOV.U32 R2, RZ, RZ, R3 ;  /* 0x000000ffff027224 */ /* 0x000fe200078e0003 */
[----:B------:R-:W-:-:S03]  /*0270*/  SHF.R.S32.HI R3, RZ, 0x1f, R0 ;  /* 0x0000001fff037819 */ /* 0x000fc60000011400 */
[----:B------:R-:W-:Y:S01]  /*0280*/  @!P2 IMAD.MOV R2, RZ, RZ, -R2 ;  /* 0x000000ffff02a224 */ /* 0x000fe200078e0a02 */
[----:B------:R-:W-:Y:S02]  /*0290*/  @!P1 LOP3.LUT R2, RZ, R4, RZ, 0x33, !PT ;  /* 0x00000004ff029212 */ /* 0x000fe400078e33ff */
[----:B------:R-:W-:-:S03]  /*02a0*/  LEA.HI R3, R3, R0, RZ, 0x6 ;  /* 0x0000000003037211 */ /* 0x000fc600078f30ff */
[----:B------:R-:W-:Y:S02]  /*02b0*/  IMAD.SHL.U32 R6, R2, 0x8, RZ ;  /* 0x0000000802067824 */ /* 0x000fe400078e00ff */
[----:B------:R-:W-:-:S03]  /*02c0*/  IMAD.MOV R2, RZ, RZ, -R2 ;  /* 0x000000ffff027224 */ /* 0x000fc600078e0a02 */
[----:B------:R-:W-:Y:S01]  /*02d0*/  LEA.HI.SX32 R3, R3, -R6, 0x1a ;  /* 0x8000000603037211 */ /* 0x000fe200078fd2ff */
[----:B------:R-:W-:-:S03]  /*02e0*/  IMAD R4, R4, R2, R5 ;  /* 0x0000000204047224 */ /* 0x000fc600078e0205 */
[----:B------:R-:W-:Y:S02]  /*02f0*/  IMNMX R11, R3, 0x8, PT ;  /* 0x00000008030b7817 */ /* 0x000fe40003800200 */
[----:B------:R-:W-:Y:S02]  /*0300*/  IABS R9, R4 ;  /* 0x0000000400097213 */ /* 0x000fe40000000000 */
[----:B------:R-:W-:-:S04]  /*0310*/  IABS R7, R11 ;  /* 0x0000000b00077213 */ /* 0x000fc80000000000 */
[----:B------:R-:W0:Y:S08]  /*0320*/  I2F.RP R0, R7 ;  /* 0x0000000700007306 */ /* 0x000e300000209400 */
[----:B0-----:R-:W0:Y:S02]  /*0330*/  MUFU.RCP R0, R0 ;  /* 0x0000000000007308 */ /* 0x001e240000001000 */
[----:B0-----:R-:W-:-:S06]  /*0340*/  IADD3 R3, R0, 0xffffffe, RZ ;  /* 0x0ffffffe00037810 */ /* 0x001fcc0007ffe0ff */
[----:B------:R-:W0:Y:S02]  /*0350*/  F2I.FTZ.U32.TRUNC.NTZ R3, R3 ;  /* 0x0000000300037305 */ /* 0x000e24000021f000 */
[----:B0-----:R-:W-:-:S04]  /*0360*/  IMAD.MOV R8, RZ, RZ, -R3 ;  /* 0x000000ffff087224 */ /* 0x001fc800078e0a03 */
[----:B------:R-:W-:Y:S01]  /*0370*/  IMAD.MOV.U32 R2, RZ, RZ, R8 ;  /* 0x000000ffff027224 */ /* 0x000fe200078e0008 */
[----:B------:R-:W-:-:S03]  /*0380*/  IABS R8, R11 ;  /* 0x0000000b00087213 */ /* 0x000fc60000000000 */
[----:B------:R-:W-:Y:S02]  /*0390*/  IMAD R5, R2, R7, RZ ;  /* 0x0000000702057224 */ /* 0x000fe400078e02ff */
[----:B------:R-:W-:Y:S02]  /*03a0*/  IMAD.MOV.U32 R2, RZ, RZ, RZ ;  /* 0x000000ffff027224 */ /* 0x000fe400078e00ff */
[----:B------:R-:W-:Y:S01]  /*03b0*/  IMAD.MOV R0, RZ, RZ, -R8 ;  /* 0x000000ffff007224 */ /* 0x000fe200078e0a08 */
[----:B------:R-:W-:Y:S01]  /*03c0*/  LOP3.LUT R8, R40, 0x3f, RZ, 0xc0, !PT ;  /* 0x0000003f28087812 */ /* 0x000fe200078ec0ff */
[----:B------:R-:W-:-:S06]  /*03d0*/  IMAD.HI.U32 R2, R3, R5, R2 ;  /* 0x0000000503027227 */ /* 0x000fcc00078e0002 */
[----:B------:R-:W-:-:S04]  /*03e0*/  IMAD.HI.U32 R2, R2, R9, RZ ;  /* 0x0000000902027227 */ /* 0x000fc800078e00ff */
[----:B------:R-:W-:Y:S02]  /*03f0*/  IMAD R0, R2, R0, R9 ;  /* 0x0000000002007224 */ /* 0x000fe400078e0209 */
[----:B------:R-:W-:-:S03]  /*0400*/  IMAD.MOV.U32 R9, RZ, RZ, c[0x0][0x180] ;  /* 0x00006000ff097624 */ /* 0x000fc600078e00ff */
[----:B------:R-:W-:Y:S02]  /*0410*/  ISETP.GT.U32.AND P1, PT, R7, R0, PT ;  /* 0x000000000700720c */ /* 0x000fe40003f24070 */
[----:B------:R-:W-:-:S11]  /*0420*/  IADD3 R9, R9, 0x7f, RZ ;  /* 0x0000007f09097810 */ /* 0x000fd60007ffe0ff */
[----:B------:R-:W-:Y:S01]  /*0430*/  @!P1 IMAD.IADD R0, R0, 0x1, -R7 ;  /* 0x0000000100009824 */ /* 0x000fe200078e0a07 */
[----:B------:R-:W-:Y:S02]  /*0440*/  @!P1 IADD3 R2, R2, 0x1, RZ ;  /* 0x0000000102029810 */ /* 0x000fe40007ffe0ff */
[----:B------:R-:W-:Y:S02]  /*0450*/  ISETP.NE.AND P1, PT, R11, RZ, PT ;  /* 0x000000ff0b00720c */ /* 0x000fe40003f25270 */
[----:B------:R-:W-:Y:S02]  /*0460*/  ISETP.GE.U32.AND P0, PT, R0, R7, PT ;  /* 0x000000070000720c */ /* 0x000fe40003f06070 */
[----:B------:R-:W-:-:S04]  /*0470*/  LOP3.LUT R0, R4, R11, RZ, 0x3c, !PT ;  /* 0x0000000b04007212 */ /* 0x000fc800078e3cff */
[----:B------:R-:W-:-:S07]  /*0480*/  ISETP.GE.AND P2, PT, R0, RZ, PT ;  /* 0x000000ff0000720c */ /* 0x000fce0003f46270 */
[----:B------:R-:W-:Y:S02]  /*0490*/  @P0 IADD3 R2, R2, 0x1, RZ ;  /* 0x0000000102020810 */ /* 0x000fe40007ffe0ff */
[----:B------:R-:W-:-:S04]  /*04a0*/  ISETP.GE.AND P0, PT, R9, 0x80, PT ;  /* 0x000000800900780c */ /* 0x000fc80003f06270 */
[----:B------:R-:W-:Y:S01]  /*04b0*/  @!P2 IMAD.MOV R2, RZ, RZ, -R2 ;  /* 0x000000ffff02a224 */ /* 0x000fe200078e0a02 */
[----:B------:R-:W-:-:S05]  /*04c0*/  @!P1 LOP3.LUT R2, RZ, R11, RZ, 0x33, !PT ;  /* 0x0000000bff029212 */ /* 0x000fca00078e33ff */
[----:B------:R-:W-:Y:S02]  /*04d0*/  IMAD.MOV R0, RZ, RZ, -R2 ;  /* 0x000000ffff007224 */ /* 0x000fe400078e0a02 */
[----:B------:R-:W-:Y:S02]  /*04e0*/  IMAD.SHL.U32 R2, R2, 0x10, RZ ;  /* 0x0000001002027824 */ /* 0x000fe400078e00ff */
[----:B------:R-:W-:-:S04]  /*04f0*/  IMAD R0, R11, R0, R4 ;  /* 0x000000000b007224 */ /* 0x000fc800078e0204 */
[----:B------:R-:W-:Y:S01]  /*0500*/  IMAD.IADD R3, R6, 0x1, R0 ;  /* 0x0000000106037824 */ /* 0x000fe200078e0200 */
[----:B------:R-:W-:-:S03]  /*0510*/  SHF.R.U32.HI R0, RZ, 0x6, R40 ;  /* 0x00000006ff007819 */ /* 0x000fc60000011628 */
[----:B------:R-:W-:Y:S01]  /*0520*/  IMAD R3, R3, 0x40, R8 ;  /* 0x0000004003037824 */ /* 0x000fe200078e0208 */
[----:B------:R-:W-:Y:S01]  /*0530*/  SGXT.U32 R0, R0, 0x1 ;  /* 0x000000010000781a */ /* 0x000fe20000000000 */
[----:B------:R-:W-:Y:S05]  /*0540*/  @!P0 BRA `(.L_x_0) ;  /* 0x00003c2000008947 */ /* 0x000fea0003800000 */
[----:B------:R-:W-:Y:S01]  /*0550*/  IABS R25, c[0x0][0x17c] ;  /* 0x00005f0000197a13 */ /* 0x000fe20000000000 */
[----:B------:R-:W-:Y:S01]  /*0560*/  IMAD R65, R0, c[0x0][0x188], RZ ;  /* 0x0000620000417a24 */ /* 0x000fe200078e02ff */
[----:B------:R-:W-:Y:S01]  /*0570*/  IABS R31, c[0x0][0x178] ;  /* 0x00005e00001f7a13 */ /* 0x000fe20000000000 */
[----:B------:R-:W-:Y:S01]  /*0580*/  IMAD.MOV.U32 R124, RZ, RZ, c[0x0][0x18c] ;  /* 0x00006300ff7c7624 */ /* 0x000fe200078e00ff */
[----:B------:R-:W0:Y:S01]  /*0590*/  I2F.RP R10, R25 ;  /* 0x00000019000a7306 */ /* 0x000e220000209400 */
[C---:B------:R-:W-:Y:S01]  /*05a0*/  IADD3 R29, R2.reuse, 0xa, RZ ;  /* 0x0000000a021d7810 */ /* 0x040fe20007ffe0ff */
[----:B------:R-:W-:Y:S01]  /*05b0*/  CS2R R72, SRZ ;  /* 0x0000000000487805 */ /* 0x000fe2000001ff00 */
[C---:B------:R-:W-:Y:S01]  /*05c0*/  IADD3 R32, R2.reuse, 0x8, RZ ;  /* 0x0000000802207810 */ /* 0x040fe20007ffe0ff */
[----:B------:R-:W-:Y:S01]  /*05d0*/  CS2R R74, SRZ ;  /* 0x00000000004a7805 */ /* 0x000fe2000001ff00 */
[----:B------:R-:W-:Y:S01]  /*05e0*/  IABS R18, R29 ;  /* 0x0000001d00127213 */ /* 0x000fe20000000000 */
[----:B------:R-:W-:Y:S01]  /*05f0*/  CS2R R88, SRZ ;  /* 0x0000000000587805 */ /* 0x000fe2000001ff00 */
[C---:B------:R-:W-:Y:S01]  /*0600*/  IADD3 R27, R2.reuse, 0xb, RZ ;  /* 0x0000000b021b7810 */ /* 0x040fe20007ffe0ff */
[----:B------:R-:W1:Y:S01]  /*0610*/  I2F.RP R6, R31 ;  /* 0x0000001f00067306 */ /* 0x000e620000209400 */
[----:B------:R-:W-:Y:S01]  /*0620*/  IABS R22, R32 ;  /* 0x0000002000167213 */ /* 0x000fe20000000000 */
[----:B------:R-:W-:Y:S01]  /*0630*/  CS2R R90, SRZ ;  /* 0x00000000005a7805 */ /* 0x000fe2000001ff00 */
[----:B------:R-:W-:Y:S01]  /*0640*/  IADD3 R30, R2, 0x9, RZ ;  /* 0x00000009021e7810 */ /* 0x000fe20007ffe0ff */
[----:B------:R-:W-:Y:S01]  /*0650*/  IMAD.SHL.U32 R124, R124, 0x80, RZ ;  /* 0x000000807c7c7824 */ /* 0x000fe200078e00ff */
[C---:B------:R-:W-:Y:S01]  /*0660*/  IADD3 R33, R2.reuse, 0x7, RZ ;  /* 0x0000000702217810 */ /* 0x040fe20007ffe0ff */
[----:B------:R-:W-:Y:S01]  /*0670*/  ULDC UR4, c[0x0][0x180] ;  /* 0x0000600000047ab9 */ /* 0x000fe20000000800 */
[----:B------:R-:W-:Y:S01]  /*0680*/  IABS R20, R30 ;  /* 0x0000001e00147213 */ /* 0x000fe20000000000 */
[----:B0-----:R-:W0:Y:S01]  /*0690*/  MUFU.RCP R10, R10 ;  /* 0x0000000a000a7308 */ /* 0x001e220000001000 */
[----:B------:R-:W-:-:S02]  /*06a0*/  IADD3 R34, R2, 0x6, RZ ;  /* 0x0000000602227810 */ /* 0x000fc40007ffe0ff */
[C---:B------:R-:W-:Y:S02]  /*06b0*/  IADD3 R36, R2.reuse, 0x4, RZ ;  /* 0x0000000402247810 */ /* 0x040fe40007ffe0ff */
[C---:B------:R-:W-:Y:S02]  /*06c0*/  IADD3 R35, R2.reuse, 0x5, RZ ;  /* 0x0000000502237810 */ /* 0x040fe40007ffe0ff */
[----:B------:R-:W-:Y:S01]  /*06d0*/  IABS R26, R36 ;  /* 0x00000024001a7213 */ /* 0x000fe20000000000 */
[----:B-1----:R-:W1:Y:S01]  /*06e0*/  MUFU.RCP R6, R6 ;  /* 0x0000000600067308 */ /* 0x002e620000001000 */
[----:B------:R-:W-:Y:S02]  /*06f0*/  IADD3 R37, R2, 0x3, RZ ;  /* 0x0000000302257810 */ /* 0x000fe40007ffe0ff */
[----:B------:R-:W-:Y:S02]  /*0700*/  IABS R24, R35 ;  /* 0x0000002300187213 */ /* 0x000fe40000000000 */
[----:B------:R-:W-:-:S02]  /*0710*/  IABS R28, R37 ;  /* 0x00000025001c7213 */ /* 0x000fc40000000000 */
[----:B------:R-:W-:Y:S02]  /*0720*/  IADD3 R38, R2, 0x2, RZ ;  /* 0x0000000202267810 */ /* 0x000fe40007ffe0ff */
[----:B0-----:R-:W-:Y:S02]  /*0730*/  IADD3 R7, R10, 0xffffffe, RZ ;  /* 0x0ffffffe0a077810 */ /* 0x001fe40007ffe0ff */
[C---:B------:R-:W-:Y:S02]  /*0740*/  IADD3 R10, R2.reuse, 0xf, RZ ;  /* 0x0000000f020a7810 */ /* 0x040fe40007ffe0ff */
[----:B------:R-:W-:Y:S02]  /*0750*/  IADD3 R39, R2, 0x1, RZ ;  /* 0x0000000102277810 */ /* 0x000fe40007ffe0ff */
[----:B------:R-:W0:Y:S01]  /*0760*/  F2I.FTZ.U32.TRUNC.NTZ R7, R7 ;  /* 0x0000000700077305 */ /* 0x000e22000021f000 */
[----:B-1----:R-:W-:Y:S01]  /*0770*/  IADD3 R4, R6, 0xffffffe, RZ ;  /* 0x0ffffffe06047810 */ /* 0x002fe20007ffe0ff */
[----:B------:R-:W-:Y:S01]  /*0780*/  IMAD.MOV.U32 R6, RZ, RZ, RZ ;  /* 0x000000ffff067224 */ /* 0x000fe200078e00ff */
[----:B------:R-:W-:-:S02]  /*0790*/  ISETP.GE.AND P3, PT, R10, RZ, PT ;  /* 0x000000ff0a00720c */ /* 0x000fc40003f66270 */
[----:B------:R-:W-:Y:S02]  /*07a0*/  IABS R48, R3 ;  /* 0x0000000300307213 */ /* 0x000fe40000000000 */
[C---:B------:R-:W-:Y:S01]  /*07b0*/  LOP3.LUT R123, R0.reuse, 0x7e, RZ, 0xfc, !PT ;  /* 0x0000007e007b7812 */ /* 0x040fe200078efcff */
[----:B------:R1:W2:Y:S01]  /*07c0*/  F2I.FTZ.U32.TRUNC.NTZ R5, R4 ;  /* 0x0000000400057305 */ /* 0x0002a2000021f000 */
[C---:B------:R-:W-:Y:S02]  /*07d0*/  LOP3.LUT R120, R0.reuse, 0x78, RZ, 0xfc, !PT ;  /* 0x0000007800787812 */ /* 0x040fe400078efcff */
[C---:B------:R-:W-:Y:S01]  /*07e0*/  LOP3.LUT R117, R0.reuse, 0x72, RZ, 0xfc, !PT ;  /* 0x0000007200757812 */ /* 0x040fe200078efcff */
[----:B------:R-:W-:Y:S01]  /*07f0*/  IMAD R65, R123, c[0x0][0x188], RZ ;  /* 0x000062007b417a24 */ /* 0x000fe200078e02ff */
[----:B------:R-:W-:Y:S01]  /*0800*/  LOP3.LUT R112, R0, 0x6c, RZ, 0xfc, !PT ;  /* 0x0000006c00707812 */ /* 0x000fe200078efcff */
[----:B------:R-:W-:Y:S01]  /*0810*/  IMAD R65, R120, c[0x0][0x188], RZ ;  /* 0x0000620078417a24 */ /* 0x000fe200078e02ff */
[----:B------:R-:W-:Y:S01]  /*0820*/  LOP3.LUT R66, R40, 0x7f, RZ, 0xc0, !PT ;  /* 0x0000007f28427812 */ /* 0x000fe200078ec0ff */
[--C-:B0-----:R-:W-:Y:S01]  /*0830*/  IMAD.MOV R12, RZ, RZ, -R7.reuse ;  /* 0x000000ffff0c7224 */ /* 0x101fe200078e0a07 */
[C---:B------:R-:W-:Y:S01]  /*0840*/  LOP3.LUT R121, R0.reuse, 0x7a, RZ, 0xfc, !PT ;  /* 0x0000007a00797812 */ /* 0x040fe200078efcff */
[----:B-1----:R-:W-:Y:S01]  /*0850*/  IMAD.MOV.U32 R4, RZ, RZ, RZ ;  /* 0x000000ffff047224 */ /* 0x002fe200078e00ff */
[----:B------:R-:W-:Y:S01]  /*0860*/  LOP3.LUT R122, R0, 0x7c, RZ, 0xfc, !PT ;  /* 0x0000007c007a7812 */ /* 0x000fe200078efcff */
[----:B------:R-:W-:Y:S01]  /*0870*/  IMAD R11, R12, R25, RZ ;  /* 0x000000190c0b7224 */ /* 0x000fe200078e02ff */
[----:B------:R-:W-:Y:S01]  /*0880*/  IADD3 R12, R2, 0xe, RZ ;  /* 0x0000000e020c7810 */ /* 0x000fe20007ffe0ff */
[----:B------:R-:W-:Y:S01]  /*0890*/  IMAD R65, R117, c[0x0][0x188], RZ ;  /* 0x0000620075417a24 */ /* 0x000fe200078e02ff */
[----:B------:R-:W-:Y:S01]  /*08a0*/  LOP3.LUT R118, R0, 0x74, RZ, 0xfc, !PT ;  /* 0x0000007400767812 */ /* 0x000fe200078efcff */
[----:B------:R-:W-:Y:S01]  /*08b0*/  IMAD.HI.U32 R11, R7, R11, R6 ;  /* 0x0000000b070b7227 */ /* 0x000fe200078e0006 */
[----:B------:R-:W-:-:S02]  /*08c0*/  IABS R6, R10 ;  /* 0x0000000a00067213 */ /* 0x000fc40000000000 */
[----:B------:R-:W-:Y:S01]  /*08d0*/  ISETP.GE.AND P5, PT, R12, RZ, PT ;  /* 0x000000ff0c00720c */ /* 0x000fe20003fa6270 */
[----:B--2---:R-:W-:Y:S01]  /*08e0*/  IMAD.MOV R10, RZ, RZ, -R5 ;  /* 0x000000ffff0a7224 */ /* 0x004fe200078e0a05 */
[----:B------:R-:W-:Y:S01]  /*08f0*/  IABS R14, R12 ;  /* 0x0000000c000e7213 */ /* 0x000fe20000000000 */
[----:B------:R-:W-:Y:S01]  /*0900*/  IMAD.MOV.U32 R12, RZ, RZ, R6 ;  /* 0x000000ffff0c7224 */ /* 0x000fe200078e0006 */
[----:B------:R-:W-:Y:S01]  /*0910*/  IADD3 R7, R2, 0xd, RZ ;  /* 0x0000000d02077810 */ /* 0x000fe20007ffe0ff */
[----:B------:R-:W-:Y:S01]  /*0920*/  IMAD R13, R10, R31, RZ ;  /* 0x0000001f0a0d7224 */ /* 0x000fe200078e02ff */
[C---:B------:R-:W-:Y:S01]  /*0930*/  LOP3.LUT R119, R0.reuse, 0x76, RZ, 0xfc, !PT ;  /* 0x0000007600777812 */ /* 0x040fe200078efcff */
[----:B------:R-:W-:Y:S01]  /*0940*/  IMAD.HI.U32 R6, R11, R12, RZ ;  /* 0x0000000c0b067227 */ /* 0x000fe200078e00ff */
[----:B------:R-:W-:Y:S02]  /*0950*/  IABS R16, R7 ;  /* 0x0000000700107213 */ /* 0x000fe40000000000 */
[----:B------:R-:W-:Y:S01]  /*0960*/  ISETP.GE.AND P1, PT, R7, RZ, PT ;  /* 0x000000ff0700720c */ /* 0x000fe20003f26270 */
[----:B------:R-:W-:Y:S01]  /*0970*/  IMAD.HI.U32 R7, R11, R14, RZ ;  /* 0x0000000e0b077227 */ /* 0x000fe200078e00ff */
[----:B------:R-:W-:-:S02]  /*0980*/  LOP3.LUT R185, R0, 0x2, RZ, 0xfc, !PT ;  /* 0x0000000200b97812 */ /* 0x000fc400078efcff */
[C---:B------:R-:W-:Y:S01]  /*0990*/  LOP3.LUT R183, R0.reuse, 0x4, RZ, 0xfc, !PT ;  /* 0x0000000400b77812 */ /* 0x040fe200078efcff */
[----:B------:R-:W-:Y:S01]  /*09a0*/  IMAD.MOV R6, RZ, RZ, -R6 ;  /* 0x000000ffff067224 */ /* 0x000fe200078e0a06 */
[----:B------:R-:W-:Y:S01]  /*09b0*/  LOP3.LUT R181, R0, 0x6, RZ, 0xfc, !PT ;  /* 0x0000000600b57812 */ /* 0x000fe200078efcff */
[----:B------:R-:W-:Y:S01]  /*09c0*/  IMAD.MOV R15, RZ, RZ, -R7 ;  /* 0x000000ffff0f7224 */ /* 0x000fe200078e0a07 */
[----:B------:R-:W-:Y:S01]  /*09d0*/  IADD3 R7, R2, 0xc, RZ ;  /* 0x0000000c02077810 */ /* 0x000fe20007ffe0ff */
[----:B------:R-:W-:Y:S01]  /*09e0*/  IMAD.HI.U32 R10, R11, R16, RZ ;  /* 0x000000100b0a7227 */ /* 0x000fe200078e00ff */
[C---:B------:R-:W-:Y:S02]  /*09f0*/  LOP3.LUT R179, R0.reuse, 0x8, RZ, 0xfc, !PT ;  /* 0x0000000800b37812 */ /* 0x040fe400078efcff */
[----:B------:R-:W-:Y:S01]  /*0a00*/  ISETP.GE.AND P4, PT, R7, RZ, PT ;  /* 0x000000ff0700720c */ /* 0x000fe20003f86270 */
[----:B------:R-:W-:Y:S01]  /*0a10*/  IMAD.HI.U32 R4, R5, R13, R4 ;  /* 0x0000000d05047227 */ /* 0x000fe200078e0004 */
[----:B------:R-:W-:-:S02]  /*0a20*/  LOP3.LUT R177, R0, 0xa, RZ, 0xfc, !PT ;  /* 0x0000000a00b17812 */ /* 0x000fc400078efcff */
[C---:B------:R-:W-:Y:S01]  /*0a30*/  LOP3.LUT R175, R0.reuse, 0xc, RZ, 0xfc, !PT ;  /* 0x0000000c00af7812 */ /* 0x040fe200078efcff */
[C---:B------:R-:W-:Y:S01]  /*0a40*/  IMAD R5, R25.reuse, R6, R12 ;  /* 0x0000000619057224 */ /* 0x040fe200078e020c */
[----:B------:R-:W-:Y:S01]  /*0a50*/  IABS R12, R7 ;  /* 0x00000007000c7213 */ /* 0x000fe20000000000 */
[----:B------:R-:W-:Y:S01]  /*0a60*/  IMAD.MOV R10, RZ, RZ, -R10 ;  /* 0x000000ffff0a7224 */ /* 0x000fe200078e0a0a */
[----:B------:R-:W-:Y:S01]  /*0a70*/  LOP3.LUT R174, R0, 0xe, RZ, 0xfc, !PT ;  /* 0x0000000e00ae7812 */ /* 0x000fe200078efcff */
[C---:B------:R-:W-:Y:S01]  /*0a80*/  IMAD R6, R25.reuse, R15, R14 ;  /* 0x0000000f19067224 */ /* 0x040fe200078e020e */
[C---:B------:R-:W-:Y:S01]  /*0a90*/  ISETP.GT.U32.AND P0, PT, R25.reuse, R5, PT ;  /* 0x000000051900720c */ /* 0x040fe20003f04070 */
[----:B------:R-:W-:Y:S01]  /*0aa0*/  IMAD R10, R25, R10, R16 ;  /* 0x0000000a190a7224 */ /* 0x000fe200078e0210 */
[----:B------:R-:W-:Y:S01]  /*0ab0*/  IABS R16, R27 ;  /* 0x0000001b00107213 */ /* 0x000fe20000000000 */
[----:B------:R-:W-:Y:S01]  /*0ac0*/  IMAD.HI.U32 R7, R11, R12, RZ ;  /* 0x0000000c0b077227 */ /* 0x000fe200078e00ff */
[----:B------:R-:W-:-:S02]  /*0ad0*/  ISETP.GT.U32.AND P6, PT, R25, R6, PT ;  /* 0x000000061900720c */ /* 0x000fc40003fc4070 */
[----:B------:R-:W-:Y:S01]  /*0ae0*/  ISETP.GT.U32.AND P2, PT, R25, R10, PT ;  /* 0x0000000a1900720c */ /* 0x000fe20003f44070 */
[C---:B------:R-:W-:Y:S01]  /*0af0*/  IMAD.HI.U32 R13, R11.reuse, R18, RZ ;  /* 0x000000120b0d7227 */ /* 0x040fe200078e00ff */
[C---:B------:R-:W-:Y:S02]  /*0b00*/  LOP3.LUT R173, R0.reuse, 0x10, RZ, 0xfc, !PT ;  /* 0x0000001000ad7812 */ /* 0x040fe400078efcff */
[C---:B------:R-:W-:Y:S01]  /*0b10*/  LOP3.LUT R170, R0.reuse, 0x12, RZ, 0xfc, !PT ;  /* 0x0000001200aa7812 */ /* 0x040fe200078efcff */
[----:B------:R-:W-:Y:S01]  /*0b20*/  IMAD.MOV R14, RZ, RZ, -R7 ;  /* 0x000000ffff0e7224 */ /* 0x000fe200078e0a07 */
[C---:B------:R-:W-:Y:S01]  /*0b30*/  LOP3.LUT R169, R0.reuse, 0x14, RZ, 0xfc, !PT ;  /* 0x0000001400a97812 */ /* 0x040fe200078efcff */
[C---:B------:R-:W-:Y:S01]  /*0b40*/  IMAD.HI.U32 R15, R11.reuse, R22, RZ ;  /* 0x000000160b0f7227 */ /* 0x040fe200078e00ff */
[C---:B------:R-:W-:Y:S02]  /*0b50*/  LOP3.LUT R164, R0.reuse, 0x16, RZ, 0xfc, !PT ;  /* 0x0000001600a47812 */ /* 0x040fe400078efcff */
[C---:B------:R-:W-:Y:S01]  /*0b60*/  LOP3.LUT R163, R0.reuse, 0x18, RZ, 0xfc, !PT ;  /* 0x0000001800a37812 */ /* 0x040fe200078efcff */
[----:B------:R-:W-:Y:S01]  /*0b70*/  IMAD.MOV R13, RZ, RZ, -R13 ;  /* 0x000000ffff0d7224 */ /* 0x000fe200078e0a0d */
[C---:B------:R-:W-:Y:S01]  /*0b80*/  LOP3.LUT R42, R0.reuse, 0x60, RZ, 0xfc, !PT ;  /* 0x00000060002a7812 */ /* 0x040fe200078efcff */
[----:B------:R-:W-:Y:S01]  /*0b90*/  IMAD.HI.U32 R7, R11, R16, RZ ;  /* 0x000000100b077227 */ /* 0x000fe200078e00ff */
[----:B------:R-:W-:-:S02]  /*0ba0*/  LOP3.LUT R43, R0, 0x62, RZ, 0xfc, !PT ;  /* 0x00000062002b7812 */ /* 0x000fc400078efcff */
[C---:B------:R-:W-:Y:S01]  /*0bb0*/  LOP3.LUT R44, R0.reuse, 0x64, RZ, 0xfc, !PT ;  /* 0x00000064002c7812 */ /* 0x040fe200078efcff */
[----:B------:R-:W-:Y:S01]  /*0bc0*/  IMAD R12, R25, R14, R12 ;  /* 0x0000000e190c7224 */ /* 0x000fe200078e020c */
[C---:B------:R-:W-:Y:S01]  /*0bd0*/  LOP3.LUT R45, R0.reuse, 0x66, RZ, 0xfc, !PT ;  /* 0x00000066002d7812 */ /* 0x040fe200078efcff */
[----:B------:R-:W-:Y:S01]  /*0be0*/  IMAD.MOV R19, RZ, RZ, -R15 ;  /* 0x000000ffff137224 */ /* 0x000fe200078e0a0f */
[C---:B------:R-:W-:Y:S01]  /*0bf0*/  LOP3.LUT R46, R0.reuse, 0x68, RZ, 0xfc, !PT ;  /* 0x00000068002e7812 */ /* 0x040fe200078efcff */
[----:B------:R-:W-:Y:S01]  /*0c00*/  IMAD.HI.U32 R14, R11, R20, RZ ;  /* 0x000000140b0e7227 */ /* 0x000fe200078e00ff */
[C---:B------:R-:W-:Y:S02]  /*0c10*/  LOP3.LUT R47, R0.reuse, 0x6a, RZ, 0xfc, !PT ;  /* 0x0000006a002f7812 */ /* 0x040fe400078efcff */
[C---:B------:R-:W-:Y:S01]  /*0c20*/  LOP3.LUT R113, R0.reuse, 0x6e, RZ, 0xfc, !PT ;  /* 0x0000006e00717812 */ /* 0x040fe200078efcff */
[----:B------:R-:W-:Y:S01]  /*0c30*/  IMAD R15, R25, R13, R18 ;  /* 0x0000000d190f7224 */ /* 0x000fe200078e0212 */
[----:B------:R-:W-:Y:S01]  /*0c40*/  IABS R18, R33 ;  /* 0x0000002100127213 */ /* 0x000fe20000000000 */
[----:B------:R-:W-:Y:S01]  /*0c50*/  IMAD.MOV R7, RZ, RZ, -R7 ;  /* 0x000000ffff077224 */ /* 0x000fe200078e0a07 */
[----:B------:R-:W-:Y:S01]  /*0c60*/  LOP3.LUT R116, R0, 0x70, RZ, 0xfc, !PT ;  /* 0x0000007000747812 */ /* 0x000fe200078efcff */
[----:B------:R-:W-:-:S02]  /*0c70*/  @!P0 IMAD.IADD R5, R5, 0x1, -R25 ;  /* 0x0000000105058824 */ /* 0x000fc400078e0a19 */
[----:B------:R-:W-:Y:S02]  /*0c80*/  IMAD.MOV R17, RZ, RZ, -R14 ;  /* 0x000000ffff117224 */ /* 0x000fe400078e0a0e */
[C---:B------:R-:W-:Y:S01]  /*0c90*/  IMAD R14, R25.reuse, R7, R16 ;  /* 0x00000007190e7224 */ /* 0x040fe200078e0210 */
[----:B------:R-:W-:Y:S01]  /*0ca0*/  ISETP.GT.U32.AND P0, PT, R25, R5, PT ;  /* 0x000000051900720c */ /* 0x000fe20003f04070 */
[----:B------:R-:W-:Y:S02]  /*0cb0*/  @!P6 IMAD.IADD R6, R6, 0x1, -R25 ;  /* 0x000000010606e824 */ /* 0x000fe400078e0a19 */
[----:B------:R-:W-:-:S03]  /*0cc0*/  IMAD.HI.U32 R7, R11, R18, RZ ;  /* 0x000000120b077227 */ /* 0x000fc600078e00ff */
[C---:B------:R-:W-:Y:S01]  /*0cd0*/  ISETP.GT.U32.AND P6, PT, R25.reuse, R6, PT ;  /* 0x000000061900720c */ /* 0x040fe20003fc4070 */
[C---:B------:R-:W-:Y:S02]  /*0ce0*/  IMAD R16, R25.reuse, R17, R20 ;  /* 0x0000001119107224 */ /* 0x040fe400078e0214 */
[----:B------:R-:W-:Y:S01]  /*0cf0*/  IMAD R17, R25, R19, R22 ;  /* 0x0000001319117224 */ /* 0x000fe200078e0216 */
[----:B------:R-:W-:Y:S01]  /*0d00*/  IABS R22, R34 ;  /* 0x0000002200167213 */ /* 0x000fe20000000000 */
[----:B------:R-:W-:Y:S02]  /*0d10*/  IMAD.MOV R7, RZ, RZ, -R7 ;  /* 0x000000ffff077224 */ /* 0x000fe400078e0a07 */
[----:B------:R-:W-:-:S04]  /*0d20*/  IMAD.HI.U32 R19, R11, R26, RZ ;  /* 0x0000001a0b137227 */ /* 0x000fc800078e00ff */
[----:B------:R-:W-:Y:S02]  /*0d30*/  IMAD R18, R25, R7, R18 ;  /* 0x0000000719127224 */ /* 0x000fe400078e0212 */
[----:B------:R-:W-:-:S04]  /*0d40*/  IMAD.HI.U32 R7, R11, R22, RZ ;  /* 0x000000160b077227 */ /* 0x000fc800078e00ff */
[----:B------:R-:W-:Y:S02]  /*0d50*/  IMAD.MOV R7, RZ, RZ, -R7 ;  /* 0x000000ffff077224 */ /* 0x000fe400078e0a07 */
[--C-:B------:R-:W-:Y:S01]  /*0d60*/  @!P2 IMAD.IADD R10, R10, 0x1, -R25.reuse ;  /* 0x000000010a0aa824 */ /* 0x100fe200078e0a19 */
[----:B------:R-:W-:Y:S01]  /*0d70*/  ISETP.GT.U32.AND P2, PT, R25, R12, PT ;  /* 0x0000000c1900720c */ /* 0x000fe20003f44070 */
[----:B------:R-:W-:Y:S02]  /*0d80*/  @!P0 IMAD.IADD R5, R5, 0x1, -R25 ;  /* 0x0000000105058824 */ /* 0x000fe400078e0a19 */
[----:B------:R-:W-:Y:S01]  /*0d90*/  IMAD.MOV R21, RZ, RZ, -R19 ;  /* 0x000000ffff157224 */ /* 0x000fe200078e0a13 */
[C---:B------:R-:W-:Y:S01]  /*0da0*/  ISETP.GT.U32.AND P0, PT, R25.reuse, R10, PT ;  /* 0x0000000a1900720c */ /* 0x040fe20003f04070 */
[C---:B------:R-:W-:Y:S02]  /*0db0*/  IMAD R19, R25.reuse, R7, R22 ;  /* 0x0000000719137224 */ /* 0x040fe400078e0216 */
[----:B------:R-:W-:Y:S01]  /*0dc0*/  @!P6 IMAD.IADD R6, R6, 0x1, -R25 ;  /* 0x000000010606e824 */ /* 0x000fe200078e0a19 */
[----:B------:R-:W-:Y:S01]  /*0dd0*/  ISETP.GT.U32.AND P6, PT, R25, R15, PT ;  /* 0x0000000f1900720c */ /* 0x000fe20003fc4070 */
[----:B------:R-:W-:-:S02]  /*0de0*/  IMAD.MOV.U32 R7, RZ, RZ, R5 ;  /* 0x000000ffff077224 */ /* 0x000fc400078e0005 */
[----:B------:R-:W-:-:S04]  /*0df0*/  IMAD.HI.U32 R13, R11, R24, RZ ;  /* 0x000000180b0d7227 */ /* 0x000fc800078e00ff */
[----:B------:R-:W-:Y:S01]  /*0e00*/  @!P3 IMAD.MOV R7, RZ, RZ, -R7 ;  /* 0x000000ffff07b224 */ /* 0x000fe200078e0a07 */
[----:B------:R-:W-:Y:S01]  /*0e10*/  ISETP.GT.U32.AND P3, PT, R25, R14, PT ;  /* 0x0000000e1900720c */ /* 0x000fe20003f64070 */
[----:B------:R-:W-:-:S04]  /*0e20*/  IMAD.HI.U32 R20, R11, R28, RZ ;  /* 0x0000001c0b147227 */ /* 0x000fc800078e00ff */
[----:B------:R-:W-:Y:S02]  /*0e30*/  IMAD.MOV R13, RZ, RZ, -R13 ;  /* 0x000000ffff0d7224 */ /* 0x000fe400078e0a0d */
[--C-:B------:R-:W-:Y:S01]  /*0e40*/  @!P2 IMAD.IADD R12, R12, 0x1, -R25.reuse ;  /* 0x000000010c0ca824 */ /* 0x100fe200078e0a19 */
[C---:B------:R-:W-:Y:S01]  /*0e50*/  ISETP.GT.U32.AND P2, PT, R25.reuse, R17, PT ;  /* 0x000000111900720c */ /* 0x040fe20003f44070 */
[----:B------:R-:W-:Y:S02]  /*0e60*/  IMAD.MOV R22, RZ, RZ, -R20 ;  /* 0x000000ffff167224 */ /* 0x000fe400078e0a14 */
[----:B------:R-:W-:Y:S01]  /*0e70*/  IMAD R20, R25, R13, R24 ;  /* 0x0000000d19147224 */ /* 0x000fe200078e0218 */
[----:B------:R-:W-:Y:S01]  /*0e80*/  IABS R24, R38 ;  /* 0x0000002600187213 */ /* 0x000fe20000000000 */
[--C-:B------:R-:W-:Y:S01]  /*0e90*/  @!P6 IMAD.IADD R15, R15, 0x1, -R25.reuse ;  /* 0x000000010f0fe824 */ /* 0x100fe200078e0a19 */
[C---:B------:R-:W-:Y:S01]  /*0ea0*/  ISETP.GT.U32.AND P6, PT, R25.reuse, R12, PT ;  /* 0x0000000c1900720c */ /* 0x040fe20003fc4070 */
[--C-:B------:R-:W-:Y:S01]  /*0eb0*/  @!P0 IMAD.IADD R10, R10, 0x1, -R25.reuse ;  /* 0x000000010a0a8824 */ /* 0x100fe200078e0a19 */
[C---:B------:R-:W-:Y:S01]  /*0ec0*/  ISETP.GT.U32.AND P0, PT, R25.reuse, R16, PT ;  /* 0x000000101900720c */ /* 0x040fe20003f04070 */
[----:B------:R-:W-:Y:S01]  /*0ed0*/  @!P3 IMAD.IADD R14, R14, 0x1, -R25 ;  /* 0x000000010e0eb824 */ /* 0x000fe200078e0a19 */
[----:B------:R-:W-:Y:S01]  /*0ee0*/  ISETP.GT.U32.AND P3, PT, R25, R18, PT ;  /* 0x000000121900720c */ /* 0x000fe20003f64070 */
[----:B------:R-:W-:-:S04]  /*0ef0*/  IMAD.HI.U32 R13, R11, R24, RZ ;  /* 0x000000180b0d7227 */ /* 0x000fc800078e00ff */
[----:B------:R-:W-:Y:S02]  /*0f00*/  IMAD.MOV R13, RZ, RZ, -R13 ;  /* 0x000000ffff0d7224 */ /* 0x000fe400078e0a0d */
[C---:B------:R-:W-:Y:S01]  /*0f10*/  IMAD R21, R25.reuse, R21, R26 ;  /* 0x0000001519157224 */ /* 0x040fe200078e021a */
[----:B------:R-:W-:Y:S01]  /*0f20*/  IABS R26, R39 ;  /* 0x00000027001a7213 */ /* 0x000fe20000000000 */
[C---:B------:R-:W-:Y:S02]  /*0f30*/  IMAD R23, R25.reuse, R13, R24 ;  /* 0x0000000d19177224 */ /* 0x040fe400078e0218 */
[--C-:B------:R-:W-:Y:S01]  /*0f40*/  @!P6 IMAD.IADD R12, R12, 0x1, -R25.reuse ;  /* 0x000000010c0ce824 */ /* 0x100fe200078e0a19 */
[C---:B------:R-:W-:Y:S01]  /*0f50*/  ISETP.GT.U32.AND P6, PT, R25.reuse, R19, PT ;  /* 0x000000131900720c */ /* 0x040fe20003fc4070 */
[----:B------:R-:W-:Y:S02]  /*0f60*/  IMAD.MOV.U32 R13, RZ, RZ, R6 ;  /* 0x000000ffff0d7224 */ /* 0x000fe400078e0006 */
[----:B------:R-:W-:Y:S01]  /*0f70*/  @!P0 IMAD.IADD R16, R16, 0x1, -R25 ;  /* 0x0000000110108824 */ /* 0x000fe200078e0a19 */
[C---:B------:R-:W-:Y:S01]  /*0f80*/  ISETP.GT.U32.AND P0, PT, R25.reuse, R15, PT ;  /* 0x0000000f1900720c */ /* 0x040fe20003f04070 */
[----:B------:R-:W-:Y:S01]  /*0f90*/  @!P5 IMAD.MOV R13, RZ, RZ, -R13 ;  /* 0x000000ffff0dd224 */ /* 0x000fe200078e0a0d */
[----:B------:R-:W-:Y:S01]  /*0fa0*/  ISETP.GT.U32.AND P5, PT, R25, R14, PT ;  /* 0x0000000e1900720c */ /* 0x000fe20003fa4070 */
[--C-:B------:R-:W-:Y:S01]  /*0fb0*/  @!P2 IMAD.IADD R17, R17, 0x1, -R25.reuse ;  /* 0x000000011111a824 */ /* 0x100fe200078e0a19 */
[----:B------:R-:W-:Y:S01]  /*0fc0*/  ISETP.GT.U32.AND P2, PT, R25, R16, PT ;  /* 0x000000101900720c */ /* 0x000fe20003f44070 */
[----:B------:R-:W-:-:S02]  /*0fd0*/  @!P3 IMAD.IADD R18, R18, 0x1, -R25 ;  /* 0x000000011212b824 */ /* 0x000fc400078e0a19 */
[----:B------:R-:W-:Y:S01]  /*0fe0*/  @!P1 IMAD.MOV R10, RZ, RZ, -R10 ;  /* 0x000000ffff0a9224 */ /* 0x000fe200078e0a0a */
[----:B------:R-:W-:Y:S01]  /*0ff0*/  ISETP.GT.U32.AND P3, PT, R25, R17, PT ;  /* 0x000000111900720c */ /* 0x000fe20003f64070 */
[----:B------:R-:W-:Y:S01]  /*1000*/  IMAD.HI.U32 R5, R11, R26, RZ ;  /* 0x0000001a0b057227 */ /* 0x000fe200078e00ff */
[----:B------:R-:W-:-:S03]  /*1010*/  ISETP.GT.U32.AND P1, PT, R25, R18, PT ;  /* 0x000000121900720c */ /* 0x000fc60003f24070 */
[----:B------:R-:W-:Y:S01]  /*1020*/  IMAD R22, R25, R22, R28 ;  /* 0x0000001619167224 */ /* 0x000fe200078e021c */
[----:B------:R-:W-:Y:S01]  /*1030*/  IABS R28, R2 ;  /* 0x00000002001c7213 */ /* 0x000fe20000000000 */
[----:B------:R-:W-:Y:S01]  /*1040*/  @!P6 IMAD.IADD R19, R19, 0x1, -R25 ;  /* 0x000000011313e824 */ /* 0x000fe200078e0a19 */
[----:B------:R-:W-:Y:S01]  /*1050*/  ISETP.GE.AND P6, PT, R27, RZ, PT ;  /* 0x000000ff1b00720c */ /* 0x000fe20003fc6270 */
[----:B------:R-:W-:Y:S02]  /*1060*/  IMAD.MOV R24, RZ, RZ, -R5 ;  /* 0x000000ffff187224 */ /* 0x000fe400078e0a05 */
[----:B------:R-:W-:-:S04]  /*1070*/  IMAD.HI.U32 R5, R11, R28, RZ ;  /* 0x0000001c0b057227 */ /* 0x000fc800078e00ff */
[----:B------:R-:W-:Y:S01]  /*1080*/  @!P4 IMAD.MOV R12, RZ, RZ, -R12 ;  /* 0x000000ffff0cc224 */ /* 0x000fe200078e0a0c */
[C---:B------:R-:W-:Y:S01]  /*1090*/  ISETP.GT.U32.AND P4, PT, R25.reuse, R19, PT ;  /* 0x000000131900720c */ /* 0x040fe20003f84070 */
[C---:B------:R-:W-:Y:S02]  /*10a0*/  IMAD R11, R25.reuse, R24, R26 ;  /* 0x00000018190b7224 */ /* 0x040fe400078e021a */
[----:B------:R-:W-:Y:S01]  /*10b0*/  @!P5 IMAD.IADD R14, R14, 0x1, -R25 ;  /* 0x000000010e0ed824 */ /* 0x000fe200078e0a19 */
[----:B------:R-:W-:Y:S01]  /*10c0*/  ISETP.GT.U32.AND P5, PT, R25, R20, PT ;  /* 0x000000141900720c */ /* 0x000fe20003fa4070 */
[----:B------:R-:W-:-:S04]  /*10d0*/  IMAD.HI.U32 R4, R4, R48, RZ ;  /* 0x0000003004047227 */ /* 0x000fc800078e00ff */
[--C-:B------:R-:W-:Y:S01]  /*10e0*/  @!P0 IMAD.IADD R15, R15, 0x1, -R25.reuse ;  /* 0x000000010f0f8824 */ /* 0x100fe200078e0a19 */
[C---:B------:R-:W-:Y:S01]  /*10f0*/  ISETP.GT.U32.AND P0, PT, R25.reuse, R21, PT ;  /* 0x000000151900720c */ /* 0x040fe20003f04070 */
[--C-:B------:R-:W-:Y:S01]  /*1100*/  @!P2 IMAD.IADD R16, R16, 0x1, -R25.reuse ;  /* 0x000000011010a824 */ /* 0x100fe200078e0a19 */
[----:B------:R-:W-:Y:S01]  /*1110*/  ISETP.GT.U32.AND P2, PT, R25, R22, PT ;  /* 0x000000161900720c */ /* 0x000fe20003f44070 */
[--C-:B------:R-:W-:Y:S01]  /*1120*/  @!P3 IMAD.IADD R17, R17, 0x1, -R25.reuse ;  /* 0x000000011111b824 */ /* 0x100fe200078e0a19 */
[C---:B------:R-:W-:Y:S01]  /*1130*/  ISETP.GT.U32.AND P3, PT, R25.reuse, R23, PT ;  /* 0x000000171900720c */ /* 0x040fe20003f64070 */
[----:B------:R-:W-:Y:S01]  /*1140*/  @!P1 IMAD.IADD R18, R18, 0x1, -R25 ;  /* 0x0000000112129824 */ /* 0x000fe200078e0a19 */
[----:B------:R-:W-:Y:S01]  /*1150*/  ISETP.GT.U32.AND P1, PT, R25, R11, PT ;  /* 0x0000000b1900720c */ /* 0x000fe20003f24070 */
[----:B------:R-:W-:Y:S02]  /*1160*/  IMAD.MOV R4, RZ, RZ, -R4 ;  /* 0x000000ffff047224 */ /* 0x000fe400078e0a04 */
[----:B------:R-:W-:-:S02]  /*1170*/  IMAD.MOV R5, RZ, RZ, -R5 ;  /* 0x000000ffff057224 */ /* 0x000fc400078e0a05 */
[----:B------:R-:W-:Y:S01]  /*1180*/  IMAD R48, R31, R4, R48 ;  /* 0x000000041f307224 */ /* 0x000fe200078e0230 */
[----:B------:R-:W-:Y:S01]  /*1190*/  SHF.R.S32.HI R4, RZ, 0x1f, R9 ;  /* 0x0000001fff047819 */ /* 0x000fe20000011409 */
[----:B------:R-:W-:Y:S01]  /*11a0*/  IMAD R24, R25, R5, R28 ;  /* 0x0000000519187224 */ /* 0x000fe200078e021c */
[----:B------:R-:W-:Y:S01]  /*11b0*/  LOP3.LUT R5, R40, 0x7, RZ, 0xc0, !PT ;  /* 0x0000000728057812 */ /* 0x000fe200078ec0ff */
[--C-:B------:R-:W-:Y:S01]  /*11c0*/  @!P4 IMAD.IADD R19, R19, 0x1, -R25.reuse ;  /* 0x000000011313c824 */ /* 0x100fe200078e0a19 */
[----:B------:R-:W-:Y:S01]  /*11d0*/  ISETP.GT.U32.AND P4, PT, R31, R48, PT ;  /* 0x000000301f00720c */ /* 0x000fe20003f84070 */
[--C-:B------:R-:W-:Y:S01]  /*11e0*/  @!P5 IMAD.IADD R20, R20, 0x1, -R25.reuse ;  /* 0x000000011414d824 */ /* 0x100fe200078e0a19 */
[----:B------:R-:W-:Y:S01]  /*11f0*/  ISETP.GT.U32.AND P5, PT, R25, R24, PT ;  /* 0x000000181900720c */ /* 0x000fe20003fa4070 */
[--C-:B------:R-:W-:Y:S01]  /*1200*/  @!P0 IMAD.IADD R21, R21, 0x1, -R25.reuse ;  /* 0x0000000115158824 */ /* 0x100fe200078e0a19 */
[----:B------:R-:W-:Y:S01]  /*1210*/  ISETP.GE.AND P0, PT, R29, RZ, PT ;  /* 0x000000ff1d00720c */ /* 0x000fe20003f06270 */
[--C-:B------:R-:W-:Y:S01]  /*1220*/  @!P2 IMAD.IADD R22, R22, 0x1, -R25.reuse ;  /* 0x000000011616a824 */ /* 0x100fe200078e0a19 */
[----:B------:R-:W-:Y:S01]  /*1230*/  ISETP.GE.AND P2, PT, R30, RZ, PT ;  /* 0x000000ff1e00720c */ /* 0x000fe20003f46270 */
[--C-:B------:R-:W-:Y:S01]  /*1240*/  @!P3 IMAD.IADD R23, R23, 0x1, -R25.reuse ;  /* 0x000000011717b824 */ /* 0x100fe200078e0a19 */
[----:B------:R-:W-:Y:S01]  /*1250*/  ISETP.GE.AND P3, PT, R32, RZ, PT ;  /* 0x000000ff2000720c */ /* 0x000fe20003f66270 */
[----:B------:R-:W-:Y:S01]  /*1260*/  @!P1 IMAD.IADD R11, R11, 0x1, -R25 ;  /* 0x000000010b0b9824 */ /* 0x000fe200078e0a19 */
[----:B------:R-:W-:Y:S01]  /*1270*/  ISETP.GE.AND P1, PT, R33, RZ, PT ;  /* 0x000000ff2100720c */ /* 0x000fe20003f26270 */
[----:B------:R-:W-:Y:S01]  /*1280*/  @!P6 IMAD.MOV R14, RZ, RZ, -R14 ;  /* 0x000000ffff0ee224 */ /* 0x000fe200078e0a0e */
[----:B------:R-:W-:Y:S01]  /*1290*/  LEA.HI R130, R4, R9, RZ, 0x7 ;  /* 0x0000000904827211 */ /* 0x000fe200078f38ff */
[----:B------:R-:W-:Y:S01]  /*12a0*/  @!P4 IMAD.IADD R48, R48, 0x1, -R31 ;  /* 0x000000013030c824 */ /* 0x000fe200078e0a1f */
[----:B------:R-:W-:Y:S01]  /*12b0*/  ISETP.NE.U32.AND P4, PT, R41, RZ, PT ;  /* 0x000000ff2900720c */ /* 0x000fe20003f85070 */
[----:B------:R-:W-:Y:S01]  /*12c0*/  @!P5 IMAD.IADD R24, R24, 0x1, -R25 ;  /* 0x000000011818d824 */ /* 0x000fe200078e0a19 */
[C---:B------:R-:W-:Y:S01]  /*12d0*/  ISETP.GT.U32.AND P5, PT, R25.reuse, R20, PT ;  /* 0x000000141900720c */ /* 0x040fe20003fa4070 */
[----:B------:R-:W-:Y:S01]  /*12e0*/  @!P0 IMAD.MOV R15, RZ, RZ, -R15 ;  /* 0x000000ffff0f8224 */ /* 0x000fe200078e0a0f */
[----:B------:R-:W-:Y:S01]  /*12f0*/  SEL R6, RZ, 0x90, !P4 ;  /* 0x00000090ff067807 */ /* 0x000fe20006000000 */
[----:B------:R-:W-:Y:S01]  /*1300*/  @!P2 IMAD.MOV R16, RZ, RZ, -R16 ;  /* 0x000000ffff10a224 */ /* 0x000fe200078e0a10 */
[C---:B------:R-:W-:Y:S01]  /*1310*/  ISETP.GT.U32.AND P0, PT, R25.reuse, R21, PT ;  /* 0x000000151900720c */ /* 0x040fe20003f04070 */
[----:B------:R-:W-:Y:S01]  /*1320*/  @!P3 IMAD.MOV R17, RZ, RZ, -R17 ;  /* 0x000000ffff11b224 */ /* 0x000fe200078e0a11 */
[C---:B------:R-:W-:Y:S01]  /*1330*/  ISETP.GT.U32.AND P2, PT, R25.reuse, R22, PT ;  /* 0x000000161900720c */ /* 0x040fe20003f44070 */
[----:B------:R-:W-:Y:S01]  /*1340*/  @!P1 IMAD.MOV R18, RZ, RZ, -R18 ;  /* 0x000000ffff129224 */ /* 0x000fe200078e0a12 */
[----:B------:R-:W-:Y:S01]  /*1350*/  ISETP.GT.U32.AND P3, PT, R25, R23, PT ;  /* 0x000000171900720c */ /* 0x000fe20003f64070 */
[----:B------:R-:W-:Y:S01]  /*1360*/  IMAD R28, R5, 0x90, RZ ;  /* 0x00000090051c7824 */ /* 0x000fe200078e02ff */
[C---:B------:R-:W-:Y:S01]  /*1370*/  ISETP.GT.U32.AND P6, PT, R25.reuse, R11, PT ;  /* 0x0000000b1900720c */ /* 0x040fe20003fc4070 */
[----:B------:R-:W-:Y:S01]  /*1380*/  IMAD.SHL.U32 R27, R40, 0x40, RZ ;  /* 0x00000040281b7824 */ /* 0x000fe200078e00ff */
[----:B------:R-:W-:Y:S01]  /*1390*/  ISETP.GT.U32.AND P1, PT, R25, R24, PT ;  /* 0x000000181900720c */ /* 0x000fe20003f24070 */
[--C-:B------:R-:W-:Y:S01]  /*13a0*/  @!P5 IMAD.IADD R20, R20, 0x1, -R25.reuse ;  /* 0x000000011414d824 */ /* 0x100fe200078e0a19 */
[----:B------:R-:W-:Y:S01]  /*13b0*/  ISETP.GT.U32.AND P4, PT, R31, R48, PT ;  /* 0x000000301f00720c */ /* 0x000fe20003f84070 */
[----:B------:R-:W-:Y:S01]  /*13c0*/  IMAD R65, R112, c[0x0][0x188], RZ ;  /* 0x0000620070417a24 */ /* 0x000fe200078e02ff */
[----:B------:R-:W-:Y:S01]  /*13d0*/  ISETP.GE.AND P5, PT, R34, RZ, PT ;  /* 0x000000ff2200720c */ /* 0x000fe20003fa6270 */
[--C-:B------:R-:W-:Y:S01]  /*13e0*/  @!P0 IMAD.IADD R21, R21, 0x1, -R25.reuse ;  /* 0x0000000115158824 */ /* 0x100fe200078e0a19 */
[----:B------:R-:W-:Y:S01]  /*13f0*/  ISETP.GE.AND P0, PT, R35, RZ, PT ;  /* 0x000000ff2300720c */ /* 0x000fe20003f06270 */
        /* <DEDUP_REMOVED lines=8> */
[----:B------:R-:W-:Y:S01]  /*1480*/  @!P4 IMAD.IADD R48, R48, 0x1, -R31 ;  /* 0x000000013030c824 */ /* 0x000fe200078e0a1f */
[----:B------:R-:W-:Y:S01]  /*1490*/  ISETP.GE.AND P4, PT, R2, RZ, PT ;  /* 0x000000ff0200720c */ /* 0x000fe20003f86270 */
[----:B------:R-:W-:Y:S01]  /*14a0*/  IMAD.SHL.U32 R25, R40, 0x2, RZ ;  /* 0x0000000228197824 */ /* 0x000fe200078e00ff */
[----:B------:R-:W-:Y:S01]  /*14b0*/  LOP3.LUT R27, R27, 0x400, RZ, 0xc0, !PT ;  /* 0x000004001b1b7812 */ /* 0x000fe200078ec0ff */
[----:B------:R-:W-:Y:S01]  /*14c0*/  @!P5 IMAD.MOV R19, RZ, RZ, -R19 ;  /* 0x000000ffff13d224 */ /* 0x000fe200078e0a13 */
[----:B------:R-:W-:Y:S01]  /*14d0*/  LOP3.LUT R9, R0, 0x1e, RZ, 0xfc, !PT ;  /* 0x0000001e00097812 */ /* 0x000fe200078efcff */
[----:B------:R-:W-:Y:S01]  /*14e0*/  @!P0 IMAD.MOV R20, RZ, RZ, -R20 ;  /* 0x000000ffff148224 */ /* 0x000fe200078e0a14 */
[----:B------:R-:W-:Y:S01]  /*14f0*/  LOP3.LUT R26, R25, 0x10, RZ, 0xc0, !PT ;  /* 0x00000010191a7812 */ /* 0x000fe200078ec0ff */
[----:B------:R-:W-:Y:S01]  /*1500*/  @!P2 IMAD.MOV R21, RZ, RZ, -R21 ;  /* 0x000000ffff15a224 */ /* 0x000fe200078e0a15 */
[----:B------:R-:W-:Y:S01]  /*1510*/  ISETP.NE.AND P0, PT, RZ, c[0x0][0x17c], PT ;  /* 0x00005f00ff007a0c */ /* 0x000fe20003f05270 */
[----:B------:R-:W-:Y:S01]  /*1520*/  @!P3 IMAD.MOV R22, RZ, RZ, -R22 ;  /* 0x000000ffff16b224 */ /* 0x000fe200078e0a16 */
[----:B------:R-:W-:Y:S01]  /*1530*/  LOP3.LUT R29, R26, 0x60, R40, 0xf8, !PT ;  /* 0x000000601a1d7812 */ /* 0x000fe200078ef828 */
[----:B------:R-:W-:Y:S01]  /*1540*/  IMAD R26, R5, 0x110, RZ ;  /* 0x00000110051a7824 */ /* 0x000fe200078e02ff */
[----:B------:R-:W-:Y:S01]  /*1550*/  LOP3.LUT R30, R0, 0x48, RZ, 0xfc, !PT ;  /* 0x00000048001e7812 */ /* 0x000fe200078efcff */
[----:B------:R-:W-:Y:S01]  /*1560*/  IMAD.SHL.U32 R5, R8, 0x2, RZ ;  /* 0x0000000208057824 */ /* 0x000fe200078e00ff */
[----:B------:R-:W-:Y:S01]  /*1570*/  LOP3.LUT R8, RZ, c[0x0][0x17c], RZ, 0x33, !PT ;  /* 0x00005f00ff087a12 */ /* 0x000fe200078e33ff */
[----:B------:R-:W-:Y:S01]  /*1580*/  @!P6 IMAD.MOV R23, RZ, RZ, -R23 ;  /* 0x000000ffff17e224 */ /* 0x000fe200078e0a17 */
[----:B------:R-:W-:Y:S01]  /*1590*/  LOP3.LUT R28, R28, R29, RZ, 0x3c, !PT ;  /* 0x0000001d1c1c7212 */ /* 0x000fe200078e3cff */
[----:B------:R-:W-:Y:S01]  /*15a0*/  @!P1 IMAD.MOV R11, RZ, RZ, -R11 ;  /* 0x000000ffff0b9224 */ /* 0x000fe200078e0a0b */
[C---:B------:R-:W-:Y:S01]  /*15b0*/  SEL R49, R8.reuse, R7, !P0 ;  /* 0x0000000708317207 */ /* 0x040fe20004000000 */
[----:B------:R-:W-:Y:S01]  /*15c0*/  @!P4 IMAD.MOV R24, RZ, RZ, -R24 ;  /* 0x000000ffff18c224 */ /* 0x000fe200078e0a18 */
[----:B------:R-:W-:Y:S01]  /*15d0*/  SEL R50, R8, R13, !P0 ;  /* 0x0000000d08327207 */ /* 0x000fe20004000000 */
[----:B------:R-:W-:Y:S01]  /*15e0*/  IMAD.SHL.U32 R126, R66, 0x2, RZ ;  /* 0x00000002427e7824 */ /* 0x000fe200078e00ff */
[C---:B------:R-:W-:Y:S01]  /*15f0*/  SEL R51, R8.reuse, R10, !P0 ;  /* 0x0000000a08337207 */ /* 0x040fe20004000000 */
[----:B------:R-:W-:Y:S01]  /*1600*/  IMAD R49, R49, c[0x0][0x190], RZ ;  /* 0x0000640031317a24 */ /* 0x000fe200078e02ff */
[----:B------:R-:W-:Y:S01]  /*1610*/  SEL R52, R8, R12, !P0 ;  /* 0x0000000c08347207 */ /* 0x000fe20004000000 */
[----:B------:R-:W-:Y:S01]  /*1620*/  IMAD R50, R50, c[0x0][0x190], RZ ;  /* 0x0000640032327a24 */ /* 0x000fe200078e02ff */
        /* <DEDUP_REMOVED lines=24> */
[----:B------:R-:W-:Y:S01]  /*17b0*/  ISETP.GE.AND P1, PT, R3, RZ, PT ;  /* 0x000000ff0300720c */ /* 0x000fe20003f26270 */
[----:B------:R-:W-:Y:S01]  /*17c0*/  IMAD R65, R63, c[0x0][0x190], RZ ;  /* 0x000064003f417a24 */ /* 0x000fe200078e02ff */
[----:B------:R-:W-:Y:S01]  /*17d0*/  ISETP.NE.AND P0, PT, RZ, c[0x0][0x178], PT ;  /* 0x00005e00ff007a0c */ /* 0x000fe20003f05270 */
[----:B------:R-:W-:Y:S01]  /*17e0*/  IMAD R64, R64, c[0x0][0x190], RZ ;  /* 0x0000640040407a24 */ /* 0x000fe200078e02ff */
[----:B------:R-:W-:Y:S01]  /*17f0*/  LEA R115, P3, R49, c[0x0][0x168], 0x1 ;  /* 0x00005a0031737a11 */ /* 0x000fe200078608ff */
[----:B------:R-:W-:Y:S01]  /*1800*/  IMAD R125, R66, c[0x0][0x18c], RZ ;  /* 0x00006300427d7a24 */ /* 0x000fe200078e02ff */
[----:B------:R-:W-:Y:S01]  /*1810*/  LEA R111, P4, R50, c[0x0][0x168], 0x1 ;  /* 0x00005a00326f7a11 */ /* 0x000fe200078808ff */
[----:B------:R-:W-:Y:S01]  /*1820*/  IMAD R67, R122, c[0x0][0x188], RZ ;  /* 0x000062007a437a24 */ /* 0x000fe200078e02ff */
[----:B------:R-:W-:Y:S01]  /*1830*/  LEA R107, P6, R106, c[0x0][0x168], 0x1 ;  /* 0x00005a006a6b7a11 */ /* 0x000fe200078c08ff */
[----:B------:R-:W-:Y:S01]  /*1840*/  IMAD R66, R121, c[0x0][0x188], RZ ;  /* 0x0000620079427a24 */ /* 0x000fe200078e02ff */
[----:B------:R-:W-:Y:S01]  /*1850*/  LEA.HI.X.SX32 R114, R49, c[0x0][0x16c], 0x1, P3 ;  /* 0x00005b0031727a11 */ /* 0x000fe200018f0eff */
[----:B------:R-:W-:Y:S01]  /*1860*/  IMAD R67, R119, c[0x0][0x188], RZ ;  /* 0x0000620077437a24 */ /* 0x000fe200078e02ff */
[----:B------:R-:W-:Y:S01]  /*1870*/  LEA.HI.X.SX32 R110, R50, c[0x0][0x16c], 0x1, P4 ;  /* 0x00005b00326e7a11 */ /* 0x000fe200020f0eff */
[----:B------:R-:W-:Y:S01]  /*1880*/  @!P1 IMAD.MOV R48, RZ, RZ, -R48 ;  /* 0x000000ffff309224 */ /* 0x000fe200078e0a30 */
[----:B------:R-:W-:Y:S01]  /*1890*/  LEA R109, P5, R51, c[0x0][0x168], 0x1 ;  /* 0x00005a00336d7a11 */ /* 0x000fe200078a08ff */
[----:B------:R-:W-:Y:S01]  /*18a0*/  IMAD R66, R118, c[0x0][0x188], RZ ;  /* 0x0000620076427a24 */ /* 0x000fe200078e02ff */
[----:B------:R-:W-:Y:S01]  /*18b0*/  @!P0 LOP3.LUT R48, RZ, c[0x0][0x178], RZ, 0x33, !PT ;  /* 0x00005e00ff308a12 */ /* 0x000fe200078e33ff */
[----:B------:R-:W-:Y:S01]  /*18c0*/  IMAD R67, R116, c[0x0][0x188], RZ ;  /* 0x0000620074437a24 */ /* 0x000fe200078e02ff */
[----:B------:R-:W-:Y:S01]  /*18d0*/  LEA R105, P0, R104, c[0x0][0x168], 0x1 ;  /* 0x00005a0068697a11 */ /* 0x000fe200078008ff */
        /* <DEDUP_REMOVED lines=9> */
[----:B------:R-:W-:Y:S01]  /*1970*/  LOP3.LUT R5, R6, R5, RZ, 0x3c, !PT ;  /* 0x0000000506057212 */ /* 0x000fe200078e3cff */
[----:B------:R-:W-:Y:S01]  /*1980*/  IMAD.IADD R6, R27, 0x1, R28 ;  /* 0x000000011b067824 */ /* 0x000fe200078e021c */
[----:B------:R-:W-:Y:S01]  /*1990*/  LEA.HI.X.SX32 R53, R48, c[0x0][0x164], 0x1, P2 ;  /* 0x0000590030357a11 */ /* 0x000fe200010f0eff */
[----:B------:R-:W-:Y:S01]  /*19a0*/  IMAD R249, R44, c[0x0][0x188], RZ ;  /* 0x000062002cf97a24 */ /* 0x000fe200078e02ff */
[----:B------:R-:W-:Y:S01]  /*19b0*/  LEA R103, P2, R55, c[0x0][0x168], 0x1 ;  /* 0x00005a0037677a11 */ /* 0x000fe200078408ff */
[----:B------:R-:W-:Y:S01]  /*19c0*/  IMAD R248, R43, c[0x0][0x188], RZ ;  /* 0x000062002bf87a24 */ /* 0x000fe200078e02ff */
[----:B------:R-:W-:Y:S01]  /*19d0*/  LOP3.LUT R4, R26, 0x30, R25, 0x78, !PT ;  /* 0x000000301a047812 */ /* 0x000fe200078e7819 */
[----:B------:R-:W-:Y:S01]  /*19e0*/  IMAD R247, R42, c[0x0][0x188], RZ ;  /* 0x000062002af77a24 */ /* 0x000fe200078e02ff */
[----:B------:R-:W-:Y:S01]  /*19f0*/  LEA.HI.X.SX32 R106, R106, c[0x0][0x16c], 0x1, P6 ;  /* 0x00005b006a6a7a11 */ /* 0x000fe200030f0eff */
[----:B------:R-:W-:Y:S01]  /*1a00*/  IMAD R235, R30, c[0x0][0x188], RZ ;  /* 0x000062001eeb7a24 */ /* 0x000fe200078e02ff */
[C---:B------:R-:W-:Y:S01]  /*1a10*/  LOP3.LUT R7, R0.reuse, 0x1a, RZ, 0xfc, !PT ;  /* 0x0000001a00077812 */ /* 0x040fe200078efcff */
[----:B------:R-:W-:Y:S01]  /*1a20*/  IMAD R214, R9, c[0x0][0x188], RZ ;  /* 0x0000620009d67a24 */ /* 0x000fe200078e02ff */
[C---:B------:R-:W-:Y:S01]  /*1a30*/  LOP3.LUT R8, R0.reuse, 0x1c, RZ, 0xfc, !PT ;  /* 0x0000001c00087812 */ /* 0x040fe200078efcff */
[----:B------:R-:W-:Y:S01]  /*1a40*/  IMAD R211, R163, c[0x0][0x188], RZ ;  /* 0x00006200a3d37a24 */ /* 0x000fe200078e02ff */
[C---:B------:R-:W-:Y:S01]  /*1a50*/  LOP3.LUT R10, R0.reuse, 0x20, RZ, 0xfc, !PT ;  /* 0x00000020000a7812 */ /* 0x040fe200078efcff */
[----:B------:R-:W-:Y:S01]  /*1a60*/  IMAD R212, R7, c[0x0][0x188], RZ ;  /* 0x0000620007d47a24 */ /* 0x000fe200078e02ff */
[----:B------:R-:W-:Y:S01]  /*1a70*/  LOP3.LUT R11, R0, 0x22, RZ, 0xfc, !PT ;  /* 0x00000022000b7812 */ /* 0x000fe200078efcff */
[----:B------:R-:W-:Y:S01]  /*1a80*/  IMAD R213, R8, c[0x0][0x188], RZ ;  /* 0x0000620008d57a24 */ /* 0x000fe200078e02ff */
[----:B------:R-:W-:Y:S01]  /*1a90*/  LOP3.LUT R12, R0, 0x24, RZ, 0xfc, !PT ;  /* 0x00000024000c7812 */ /* 0x000fe200078efcff */
[----:B------:R-:W-:Y:S01]  /*1aa0*/  IMAD R215, R10, c[0x0][0x188], RZ ;  /* 0x000062000ad77a24 */ /* 0x000fe200078e02ff */
[C---:B------:R-:W-:Y:S01]  /*1ab0*/  LOP3.LUT R13, R0.reuse, 0x26, RZ, 0xfc, !PT ;  /* 0x00000026000d7812 */ /* 0x040fe200078efcff */
        /* <DEDUP_REMOVED lines=53> */
[----:B------:R-:W-:Y:S01]  /*1e10*/  LOP3.LUT R41, R0, 0x5e, RZ, 0xfc, !PT ;  /* 0x0000005e00297812 */ /* 0x000fe200078efcff */
[----:B------:R-:W-:Y:S01]  /*1e20*/  IMAD R244, R39, c[0x0][0x188], RZ ;  /* 0x0000620027f47a24 */ /* 0x000fe200078e02ff */
[----:B------:R-:W-:Y:S01]  /*1e30*/  LEA.HI.X.SX32 R108, R51, c[0x0][0x16c], 0x1, P5 ;  /* 0x00005b00336c7a11 */ /* 0x000fe200028f0eff */
[----:B------:R-:W-:Y:S01]  /*1e40*/  IMAD R245, R40, c[0x0][0x188], RZ ;  /* 0x0000620028f57a24 */ /* 0x000fe200078e02ff */
[----:B------:R-:W-:Y:S01]  /*1e50*/  LEA R155, P6, R59, c[0x0][0x168], 0x1 ;  /* 0x00005a003b9b7a11 */ /* 0x000fe200078c08ff */
[----:B------:R-:W-:Y:S01]  /*1e60*/  IMAD R246, R41, c[0x0][0x188], RZ ;  /* 0x0000620029f67a24 */ /* 0x000fe200078e02ff */
[----:B------:R-:W-:Y:S01]  /*1e70*/  LEA.HI.X.SX32 R104, R104, c[0x0][0x16c], 0x1, P0 ;  /* 0x00005b0068687a11 */ /* 0x000fe200000f0eff */
        /* <DEDUP_REMOVED lines=21> */
[----:B------:R-:W-:-:S02]  /*1fd0*/  LEA.HI.X.SX32 R156, R59, c[0x0][0x16c], 0x1, P6 ;  /* 0x00005b003b9c7a11 */ /* 0x000fc400030f0eff */
[----:B------:R-:W-:Y:S02]  /*1fe0*/  SHF.R.S32.HI R130, RZ, 0x7, R130 ;  /* 0x00000007ff827819 */ /* 0x000fe40000011482 */
[C---:B------:R-:W-:Y:S02]  /*1ff0*/  LOP3.LUT R198, R126.reuse, 0x10, RZ, 0x3c, !PT ;  /* 0x000000107ec67812 */ /* 0x040fe400078e3cff */
[C---:B------:R-:W-:Y:S02]  /*2000*/  LOP3.LUT R197, R126.reuse, 0x20, RZ, 0x3c, !PT ;  /* 0x000000207ec57812 */ /* 0x040fe400078e3cff */
[C---:B------:R-:W-:Y:S02]  /*2010*/  LOP3.LUT R196, R126.reuse, 0x30, RZ, 0x3c, !PT ;  /* 0x000000307ec47812 */ /* 0x040fe400078e3cff */
[C---:B------:R-:W-:Y:S02]  /*2020*/  LOP3.LUT R195, R126.reuse, 0x40, RZ, 0x3c, !PT ;  /* 0x000000407ec37812 */ /* 0x040fe400078e3cff */
[----:B------:R-:W-:-:S02]  /*2030*/  LOP3.LUT R193, R126, 0x50, RZ, 0x3c, !PT ;  /* 0x000000507ec17812 */ /* 0x000fc400078e3cff */
[C---:B------:R-:W-:Y:S02]  /*2040*/  LOP3.LUT R191, R126.reuse, 0x60, RZ, 0x3c, !PT ;  /* 0x000000607ebf7812 */ /* 0x040fe400078e3cff */
[----:B------:R-:W-:Y:S02]  /*2050*/  LOP3.LUT R189, R126, 0x70, RZ, 0x3c, !PT ;  /* 0x000000707ebd7812 */ /* 0x000fe400078e3cff */
[C---:B------:R-:W-:Y:S02]  /*2060*/  LOP3.LUT R127, R5.reuse, 0x20, RZ, 0x3c, !PT ;  /* 0x00000020057f7812 */ /* 0x040fe400078e3cff */
[C---:B------:R-:W-:Y:S02]  /*2070*/  LOP3.LUT R128, R5.reuse, 0x40, RZ, 0x3c, !PT ;  /* 0x0000004005807812 */ /* 0x040fe400078e3cff */
[----:B------:R-:W-:Y:S02]  /*2080*/  LOP3.LUT R129, R5, 0x60, RZ, 0x3c, !PT ;  /* 0x0000006005817812 */ /* 0x000fe400078e3cff */
[----:B------:R-:W-:-:S02]  /*2090*/  LOP3.LUT R187, R4, 0x40, RZ, 0x3c, !PT ;  /* 0x0000004004bb7812 */ /* 0x000fc400078e3cff */
[----:B------:R-:W-:Y:S02]  /*20a0*/  LEA.HI.X.SX32 R100, R100, c[0x0][0x16c], 0x1, P5 ;  /* 0x00005b0064647a11 */ /* 0x000fe400028f0eff */
[----:B------:R-:W-:Y:S02]  /*20b0*/  LEA.HI.X.SX32 R97, R97, c[0x0][0x16c], 0x1, P0 ;  /* 0x00005b0061617a11 */ /* 0x000fe400000f0eff */
[----:B------:R-:W-:Y:S02]  /*20c0*/  LEA.HI.X.SX32 R61, R61, c[0x0][0x16c], 0x1, P1 ;  /* 0x00005b003d3d7a11 */ /* 0x000fe400008f0eff */
[----:B------:R-:W-:Y:S02]  /*20d0*/  LEA.HI.X.SX32 R158, R158, c[0x0][0x16c], 0x1, P2 ;  /* 0x00005b009e9e7a11 */ /* 0x000fe400010f0eff */
[----:B------:R-:W-:Y:S02]  /*20e0*/  LEA.HI.X.SX32 R59, R65, c[0x0][0x16c], 0x1, P3 ;  /* 0x00005b00413b7a11 */ /* 0x000fe400018f0eff */
[----:B------:R-:W-:-:S02]  /*20f0*/  LEA.HI.X.SX32 R165, R64, c[0x0][0x16c], 0x1, P4 ;  /* 0x00005b0040a57a11 */ /* 0x000fc400020f0eff */
.L_x_2:
[C---:B------:R-:W-:Y:S01]  /*2100*/  ISETP.GE.AND P0, PT, R0.reuse, UR4, PT ;  /* 0x0000000400007c0c */ /* 0x040fe2000bf06270 */
[----:B------:R-:W-:Y:S01]  /*2110*/  IMAD R48, R0, c[0x0][0x188], RZ ;  /* 0x0000620000307a24 */ /* 0x000fe200078e02ff */
[----:B------:R-:W-:Y:S01]  /*2120*/  ISETP.GE.AND P1, PT, R185, UR4, PT ;  /* 0x00000004b9007c0c */ /* 0x000fe2000bf26270 */
[----:B------:R-:W-:Y:S01]  /*2130*/  IMAD.WIDE R50, R199, 0x2, R52 ;  /* 0x00000002c7327825 */ /* 0x000fe200078e0234 */
[----:B------:R-:W-:-:S02]  /*2140*/  ISETP.GE.AND P4, PT, R175, UR4, PT ;  /* 0x00000004af007c0c */ /* 0x000fc4000bf86270 */
[----:B------:R-:W-:Y:S01]  /*2150*/  PRMT R157, RZ, 0x7610, R157 ;  /* 0x00007610ff9d7816 */ /* 0x000fe2000000009d */
[----:B------:R-:W-:Y:S01]  /*2160*/  IMAD.WIDE R48, R48, 0x2, R52 ;  /* 0x0000000230307825 */ /* 0x000fe200078e0234 */
[----:B------:R-:W-:Y:S02]  /*2170*/  ISETP.GE.AND P3, PT, R177, UR4, PT ;  /* 0x00000004b1007c0c */ /* 0x000fe4000bf66270 */
[----:B------:R-:W-:Y:S01]  /*2180*/  PRMT R68, RZ, 0x7610, R68 ;  /* 0x00007610ff447816 */ /* 0x000fe20000000044 */
[----:B------:R-:W-:Y:S01]  /*2190*/  IMAD.WIDE R64, R204, 0x2, R52 ;  /* 0x00000002cc407825 */ /* 0x000fe200078e0234 */
[----:B------:R-:W-:Y:S01]  /*21a0*/  PRMT R131, RZ, 0x7610, R131 ;  /* 0x00007610ff837816 */ /* 0x000fe20000000083 */
[----:B------:R0:W2:Y:S01]  /*21b0*/  @!P0 LDG.E.U16 R157, [R48.64] ;  /* 0x00000006309d8981 */ /* 0x0000a2000c1e1500 */
[----:B------:R-:W-:Y:S02]  /*21c0*/  ISETP.GE.AND P0, PT, R183, UR4, PT ;  /* 0x00000004b7007c0c */ /* 0x000fe4000bf06270 */
[----:B------:R-:W-:Y:S01]  /*21d0*/  ISETP.GE.AND P2, PT, R179, UR4, PT ;  /* 0x00000004b3007c0c */ /* 0x000fe2000bf46270 */
[----:B------:R1:W3:Y:S01]  /*21e0*/  @!P1 LDG.E.U16 R68, [R50.64] ;  /* 0x0000000632449981 */ /* 0x0002e2000c1e1500 */
[----:B------:R-:W-:Y:S01]  /*21f0*/  PRMT R84, RZ, 0x7610, R84 ;  /* 0x00007610ff547816 */ /* 0x000fe20000000054 */
[--C-:B------:R-:W-:Y:S01]  /*2200*/  IMAD.WIDE R56, R203, 0x2, R52.reuse ;  /* 0x00000002cb387825 */ /* 0x100fe200078e0234 */
[----:B------:R-:W-:Y:S01]  /*2210*/  ISETP.GE.AND P1, PT, R181, UR4, PT ;  /* 0x00000004b5007c0c */ /* 0x000fe2000bf26270 */
[----:B------:R4:W5:Y:S01]  /*2220*/  @!P4 LDG.E.U16 R131, [R64.64] ;  /* 0x000000064083c981 */ /* 0x000962000c1e1500 */
[----:B------:R-:W-:Y:S01]  /*2230*/  ISETP.GE.AND P4, PT, R164, UR4, PT ;  /* 0x00000004a4007c0c */ /* 0x000fe2000bf86270 */
[----:B0-----:R-:W-:Y:S01]  /*2240*/  IMAD.WIDE R48, R200, 0x2, R52 ;  /* 0x00000002c8307825 */ /* 0x001fe200078e0234 */
[----:B------:R-:W-:Y:S01]  /*2250*/  PRMT R132, RZ, 0x7610, R132 ;  /* 0x00007610ff847816 */ /* 0x000fe20000000084 */
[----:B------:R0:W2:Y:S01]  /*2260*/  @!P3 LDG.E.U16 R84, [R56.64] ;  /* 0x000000063854b981 */ /* 0x0000a2000c1e1500 */
[----:B------:R-:W-:Y:S01]  /*2270*/  PRMT R154, RZ, 0x7610, R154 ;  /* 0x00007610ff9a7816 */ /* 0x000fe2000000009a */
[----:B------:R-:W-:Y:S01]  /*2280*/  IMAD.WIDE R54, R202, 0x2, R52 ;  /* 0x00000002ca367825 */ /* 0x000fe200078e0234 */
[----:B------:R-:W-:-:S02]  /*2290*/  ISETP.GE.AND P3, PT, R169, UR4, PT ;  /* 0x00000004a9007c0c */ /* 0x000fc4000bf66270 */
[----:B------:R-:W-:Y:S01]  /*22a0*/  PRMT R82, RZ, 0x7610, R82 ;  /* 0x00007610ff527816 */ /* 0x000fe20000000052 */
[----:B-1----:R-:W-:Y:S01]  /*22b0*/  IMAD.WIDE R50, R201, 0x2, R52 ;  /* 0x00000002c9327825 */ /* 0x002fe200078e0234 */
[----:B------:R1:W2:Y:S01]  /*22c0*/  @!P0 LDG.E.U16 R132, [R48.64] ;  /* 0x0000000630848981 */ /* 0x0002a2000c1e1500 */
[----:B------:R-:W-:Y:S02]  /*22d0*/  PRMT R80, RZ, 0x7610, R80 ;  /* 0x00007610ff507816 */ /* 0x000fe40000000050 */
[----:B------:R-:W-:Y:S01]  /*22e0*/  ISETP.GE.AND P0, PT, R174, UR4, PT ;  /* 0x00000004ae007c0c */ /* 0x000fe2000bf06270 */
[----:B------:R1:W2:Y:S01]  /*22f0*/  @!P2 LDG.E.U16 R154, [R54.64] ;  /* 0x00000006369aa981 */ /* 0x0002a2000c1e1500 */
[----:B------:R-:W-:Y:S01]  /*2300*/  ISETP.GE.AND P2, PT, R170, UR4, PT ;  /* 0x00000004aa007c0c */ /* 0x000fe2000bf46270 */
[----:B----4-:R-:W-:Y:S01]  /*2310*/  IMAD.WIDE R64, R209, 0x2, R52 ;  /* 0x00000002d1407825 */ /* 0x010fe200078e0234 */
[----:B------:R-:W-:Y:S01]  /*2320*/  PRMT R95, RZ, 0x7610, R95 ;  /* 0x00007610ff5f7816 */ /* 0x000fe2000000005f */
[----:B------:R4:W2:Y:S01]  /*2330*/  @!P1 LDG.E.U16 R82, [R50.64] ;  /* 0x0000000632529981 */ /* 0x0008a2000c1e1500 */
[----:B------:R-:W-:Y:S01]  /*2340*/  ISETP.GE.AND P1, PT, R173, UR4, PT ;  /* 0x00000004ad007c0c */ /* 0x000fe2000bf26270 */
[----:B0-----:R-:W-:-:S02]  /*2350*/  IMAD.WIDE R56, R208, 0x2, R52 ;  /* 0x00000002d0387825 */ /* 0x001fc400078e0234 */
[----:B------:R0:W2:Y:S01]  /*2360*/  @!P4 LDG.E.U16 R80, [R64.64] ;  /* 0x000000064050c981 */ /* 0x0000a2000c1e1500 */
[----:B------:R-:W-:Y:S01]  /*2370*/  ISETP.GE.AND P4, PT, R10, UR4, PT ;  /* 0x000000040a007c0c */ /* 0x000fe2000bf86270 */
[----:B-1----:R-:W-:Y:S01]  /*2380*/  IMAD.WIDE R48, R205, 0x2, R52 ;  /* 0x00000002cd307825 */ /* 0x002fe200078e0234 */
[----:B------:R-:W-:Y:S01]  /*2390*/  PRMT R81, RZ, 0x7610, R81 ;  /* 0x00007610ff517816 */ /* 0x000fe20000000051 */
[----:B------:R1:W2:Y:S01]  /*23a0*/  @!P3 LDG.E.U16 R95, [R56.64] ;  /* 0x00000006385fb981 */ /* 0x0002a2000c1e1500 */
[----:B------:R-:W-:Y:S01]  /*23b0*/  PRMT R83, RZ, 0x7610, R83 ;  /* 0x00007610ff537816 */ /* 0x000fe20000000053 */
[----:B------:R-:W-:Y:S01]  /*23c0*/  IMAD.WIDE R54, R207, 0x2, R52 ;  /* 0x00000002cf367825 */ /* 0x000fe200078e0234 */
[----:B------:R-:W-:Y:S02]  /*23d0*/  ISETP.GE.AND P3, PT, R9, UR4, PT ;  /* 0x0000000409007c0c */ /* 0x000fe4000bf66270 */
[----:B------:R-:W-:Y:S01]  /*23e0*/  PRMT R153, RZ, 0x7610, R153 ;  /* 0x00007610ff997816 */ /* 0x000fe20000000099 */
[----:B----4-:R-:W-:Y:S01]  /*23f0*/  IMAD.WIDE R50, R206, 0x2, R52 ;  /* 0x00000002ce327825 */ /* 0x010fe200078e0234 */
[----:B------:R4:W2:Y:S01]  /*2400*/  @!P0 LDG.E.U16 R81, [R48.64] ;  /* 0x0000000630518981 */ /* 0x0008a2000c1e1500 */
[----:B------:R-:W-:-:S02]  /*2410*/  PRMT R151, RZ, 0x7610, R151 ;  /* 0x00007610ff977816 */ /* 0x000fc40000000097 */
[----:B------:R-:W-:Y:S01]  /*2420*/  ISETP.GE.AND P0, PT, R163, UR4, PT ;  /* 0x00000004a3007c0c */ /* 0x000fe2000bf06270 */
[----:B------:R4:W2:Y:S01]  /*2430*/  @!P2 LDG.E.U16 R83, [R54.64] ;  /* 0x000000063653a981 */ /* 0x0008a2000c1e1500 */
[----:B------:R-:W-:Y:S01]  /*2440*/  ISETP.GE.AND P2, PT, R8, UR4, PT ;  /* 0x0000000408007c0c */ /* 0x000fe2000bf46270 */
[----:B0-----:R-:W-:Y:S01]  /*2450*/  IMAD.WIDE R64, R215, 0x2, R52 ;  /* 0x00000002d7407825 */ /* 0x001fe200078e0234 */
[----:B------:R-:W-:Y:S01]  /*2460*/  PRMT R79, RZ, 0x7610, R79 ;  /* 0x00007610ff4f7816 */ /* 0x000fe2000000004f */
[----:B------:R0:W2:Y:S01]  /*2470*/  @!P1 LDG.E.U16 R153, [R50.64] ;  /* 0x0000000632999981 */ /* 0x0000a2000c1e1500 */
[----:B------:R-:W-:Y:S01]  /*2480*/  ISETP.GE.AND P1, PT, R7, UR4, PT ;  /* 0x0000000407007c0c */ /* 0x000fe2000bf26270 */
[--C-:B-1----:R-:W-:Y:S02]  /*2490*/  IMAD.WIDE R56, R214, 0x2, R52.reuse ;  /* 0x00000002d6387825 */ /* 0x102fe400078e0234 */
[----:B------:R1:W2:Y:S01]  /*24a0*/  @!P4 LDG.E.U16 R151, [R64.64] ;  /* 0x000000064097c981 */ /* 0x0002a2000c1e1500 */
[----:B------:R-:W-:Y:S01]  /*24b0*/  ISETP.GE.AND P4, PT, R15, UR4, PT ;  /* 0x000000040f007c0c */ /* 0x000fe2000bf86270 */
[----:B----4-:R-:W-:Y:S01]  /*24c0*/  IMAD.WIDE R48, R211, 0x2, R52 ;  /* 0x00000002d3307825 */ /* 0x010fe200078e0234 */
[----:B------:R-:W-:Y:S01]  /*24d0*/  PRMT R152, RZ, 0x7610, R152 ;  /* 0x00007610ff987816 */ /* 0x000fe20000000098 */
[----:B------:R4:W2:Y:S01]  /*24e0*/  @!P3 LDG.E.U16 R79, [R56.64] ;  /* 0x00000006384fb981 */ /* 0x0008a2000c1e1500 */
[----:B------:R-:W-:Y:S01]  /*24f0*/  PRMT R94, RZ, 0x7610, R94 ;  /* 0x00007610ff5e7816 */ /* 0x000fe2000000005e */
[----:B------:R-:W-:Y:S01]  /*2500*/  IMAD.WIDE R54, R213, 0x2, R52 ;  /* 0x00000002d5367825 */ /* 0x000fe200078e0234 */
[----:B------:R-:W-:-:S02]  /*2510*/  ISETP.GE.AND P3, PT, R14, UR4, PT ;  /* 0x000000040e007c0c */ /* 0x000fc4000bf66270 */
[----:B------:R-:W-:Y:S01]  /*2520*/  PRMT R69, RZ, 0x7610, R69 ;  /* 0x00007610ff457816 */ /* 0x000fe20000000045 */
[----:B0-----:R-:W-:Y:S01]  /*2530*/  IMAD.WIDE R50, R212, 0x2, R52 ;  /* 0x00000002d4327825 */ /* 0x001fe200078e0234 */
[----:B------:R0:W2:Y:S01]  /*2540*/  @!P0 LDG.E.U16 R152, [R48.64] ;  /* 0x0000000630988981 */ /* 0x0000a2000c1e1500 */
[----:B------:R-:W-:Y:S02]  /*2550*/  PRMT R85, RZ, 0x7610, R85 ;  /* 0x00007610ff557816 */ /* 0x000fe40000000055 */
[----:B------:R-:W-:Y:S01]  /*2560*/  ISETP.GE.AND P0, PT, R11, UR4, PT ;  /* 0x000000040b007c0c */ /* 0x000fe2000bf06270 */
[----:B------:R0:W2:Y:S01]  /*2570*/  @!P2 LDG.E.U16 R94, [R54.64] ;  /* 0x00000006365ea981 */ /* 0x0000a2000c1e1500 */
[----:B------:R-:W-:Y:S01]  /*2580*/  ISETP.GE.AND P2, PT, R13, UR4, PT ;  /* 0x000000040d007c0c */ /* 0x000fe2000bf46270 */
[----:B-1----:R-:W-:Y:S01]  /*2590*/  IMAD.WIDE R64, R220, 0x2, R52 ;  /* 0x00000002dc407825 */ /* 0x002fe200078e0234 */
[----:B------:R-:W-:Y:S01]  /*25a0*/  PRMT R149, RZ, 0x7610, R149 ;  /* 0x00007610ff957816 */ /* 0x000fe20000000095 */
[----:B------:R1:W2:Y:S01]  /*25b0*/  @!P1 LDG.E.U16 R69, [R50.64] ;  /* 0x0000000632459981 */ /* 0x0002a2000c1e1500 */
[----:B------:R-:W-:Y:S01]  /*25c0*/  ISETP.GE.AND P1, PT, R12, UR4, PT ;  /* 0x000000040c007c0c */ /* 0x000fe2000bf26270 */
[----:B----4-:R-:W-:-:S02]  /*25d0*/  IMAD.WIDE R56, R219, 0x2, R52 ;  /* 0x00000002db387825 */ /* 0x010fc400078e0234 */
[----:B------:R4:W2:Y:S01]  /*25e0*/  @!P4 LDG.E.U16 R85, [R64.64] ;  /* 0x000000064055c981 */ /* 0x0008a2000c1e1500 */
[----:B------:R-:W-:Y:S01]  /*25f0*/  ISETP.GE.AND P4, PT, R18, UR4, PT ;  /* 0x0000000412007c0c */ /* 0x000fe2000bf86270 */
[----:B0-----:R-:W-:Y:S01]  /*2600*/  IMAD.WIDE R48, R216, 0x2, R52 ;  /* 0x00000002d8307825 */ /* 0x001fe200078e0234 */
[----:B------:R-:W-:Y:S01]  /*2610*/  PRMT R133, RZ, 0x7610, R133 ;  /* 0x00007610ff857816 */ /* 0x000fe20000000085 */
[----:B------:R0:W2:Y:S01]  /*2620*/  @!P3 LDG.E.U16 R149, [R56.64] ;  /* 0x000000063895b981 */ /* 0x0000a2000c1e1500 */
[----:B------:R-:W-:Y:S01]  /*2630*/  PRMT R78, RZ, 0x7610, R78 ;  /* 0x00007610ff4e7816 */ /* 0x000fe2000000004e */
[----:B------:R-:W-:Y:S01]  /*2640*/  IMAD.WIDE R54, R218, 0x2, R52 ;  /* 0x00000002da367825 */ /* 0x000fe200078e0234 */
[----:B------:R-:W-:Y:S02]  /*2650*/  ISETP.GE.AND P3, PT, R17, UR4, PT ;  /* 0x0000000411007c0c */ /* 0x000fe4000bf66270 */
[----:B------:R-:W-:Y:S01]  /*2660*/  PRMT R93, RZ, 0x7610, R93 ;  /* 0x00007610ff5d7816 */ /* 0x000fe2000000005d */
[----:B-1----:R-:W-:Y:S01]  /*2670*/  IMAD.WIDE R50, R217, 0x2, R52 ;  /* 0x00000002d9327825 */ /* 0x002fe200078e0234 */
[----:B------:R1:W2:Y:S01]  /*2680*/  @!P0 LDG.E.U16 R133, [R48.64] ;  /* 0x0000000630858981 */ /* 0x0002a2000c1e1500 */
[----:B------:R-:W-:-:S02]  /*2690*/  PRMT R148, RZ, 0x7610, R148 ;  /* 0x00007610ff947816 */ /* 0x000fc40000000094 */
[----:B------:R-:W-:Y:S01]  /*26a0*/  ISETP.GE.AND P0, PT, R22, UR4, PT ;  /* 0x0000000416007c0c */ /* 0x000fe2000bf06270 */
[----:B------:R0:W2:Y:S01]  /*26b0*/  @!P2 LDG.E.U16 R78, [R54.64] ;  /* 0x00000006364ea981 */ /* 0x0000a2000c1e1500 */
[----:B------:R-:W-:-:S03]  /*26c0*/  PRMT R77, RZ, 0x7610, R77 ;  /* 0x00007610ff4d7816 */ /* 0x000fc6000000004d */
[----:B------:R1:W2:Y:S01]  /*26d0*/  @!P1 LDG.E.U16 R93, [R50.64] ;  /* 0x00000006325d9981 */ /* 0x0002a2000c1e1500 */
[----:B0-----:R-:W-:-:S04]  /*26e0*/  IMAD.WIDE R54, R223, 0x2, R52 ;  /* 0x00000002df367825 */ /* 0x001fc800078e0234 */
[----:B-1----:R-:W-:Y:S01]  /*26f0*/  IMAD.WIDE R50, R222, 0x2, R52 ;  /* 0x00000002de327825 */ /* 0x002fe200078e0234 */
[----:B------:R0:W2:Y:S01]  /*2700*/  @!P4 LDG.E.U16 R148, [R54.64] ;  /* 0x000000063694c981 */ /* 0x0000a2000c1e1500 */
[----:B------:R-:W-:Y:S02]  /*2710*/  ISETP.GE.AND P4, PT, R26, UR4, PT ;  /* 0x000000041a007c0c */ /* 0x000fe4000bf86270 */
[----:B------:R-:W-:Y:S01]  /*2720*/  PRMT R147, RZ, 0x7610, R147 ;  /* 0x00007610ff937816 */ /* 0x000fe20000000093 */
[----:B------:R1:W2:Y:S01]  /*2730*/  @!P3 LDG.E.U16 R77, [R50.64] ;  /* 0x00000006324db981 */ /* 0x0002a2000c1e1500 */
[----:B------:R-:W-:Y:S01]  /*2740*/  PRMT R146, RZ, 0x7610, R146 ;  /* 0x00007610ff927816 */ /* 0x000fe20000000092 */
[----:B-1----:R-:W-:Y:S01]  /*2750*/  IMAD.WIDE R50, R227, 0x2, R52 ;  /* 0x00000002e3327825 */ /* 0x002fe200078e0234 */
[----:B------:R-:W-:-:S03]  /*2760*/  ISETP.GE.AND P2, PT, R16, UR4, PT ;  /* 0x0000000410007c0c */ /* 0x000fc6000bf46270 */
[----:B0-----:R-:W-:Y:S01]  /*2770*/  IMAD.WIDE R54, R231, 0x2, R52 ;  /* 0x00000002e7367825 */ /* 0x001fe200078e0234 */
[----:B------:R0:W2:Y:S04]  /*2780*/  @!P0 LDG.E.U16 R147, [R50.64] ;  /* 0x0000000632938981 */ /* 0x0000a8000c1e1500 */
[----:B------:R1:W2:Y:S01]  /*2790*/  @!P4 LDG.E.U16 R146, [R54.64] ;  /* 0x000000063692c981 */ /* 0x0002a2000c1e1500 */
[----:B------:R-:W-:Y:S01]  /*27a0*/  PRMT R92, RZ, 0x7610, R92 ;  /* 0x00007610ff5c7816 */ /* 0x000fe2000000005c */
[----:B------:R-:W-:Y:S01]  /*27b0*/  IMAD.WIDE R48, R221, 0x2, R52 ;  /* 0x00000002dd307825 */ /* 0x000fe200078e0234 */
[----:B------:R-:W-:Y:S02]  /*27c0*/  ISETP.GE.AND P1, PT, R20, UR4, PT ;  /* 0x0000000414007c0c */ /* 0x000fe4000bf26270 */
[----:B------:R-:W-:-:S02]  /*27d0*/  PRMT R87, RZ, 0x7610, R87 ;  /* 0x00007610ff577816 */ /* 0x000fc40000000057 */
[----:B------:R0:W2:Y:S01]  /*27e0*/  @!P2 LDG.E.U16 R92, [R48.64] ;  /* 0x00000006305ca981 */ /* 0x0000a2000c1e1500 */
[----:B------:R-:W-:Y:S02]  /*27f0*/  ISETP.GE.AND P2, PT, R21, UR4, PT ;  /* 0x0000000415007c0c */ /* 0x000fe4000bf46270 */
[----:B------:R-:W-:Y:S02]  /*2800*/  ISETP.GE.AND P3, PT, R23, UR4, PT ;  /* 0x0000000417007c0c */ /* 0x000fe4000bf66270 */
[----:B------:R-:W-:Y:S01]  /*2810*/  PRMT R76, RZ, 0x7610, R76 ;  /* 0x00007610ff4c7816 */ /* 0x000fe2000000004c */
[----:B0-----:R-:W-:-:S05]  /*2820*/  IMAD.WIDE R48, R225, 0x2, R52 ;  /* 0x00000002e1307825 */ /* 0x001fca00078e0234 */
[----:B------:R0:W2:Y:S01]  /*2830*/  @!P1 LDG.E.U16 R87, [R48.64] ;  /* 0x0000000630579981 */ /* 0x0000a2000c1e1500 */
[----:B------:R-:W-:Y:S01]  /*2840*/  ISETP.GE.AND P1, PT, R25, UR4, PT ;  /* 0x0000000419007c0c */ /* 0x000fe2000bf26270 */
[----:B------:R-:W-:Y:S01]  /*2850*/  IMAD.WIDE R50, R228, 0x2, R52 ;  /* 0x00000002e4327825 */ /* 0x000fe200078e0234 */
[----:B------:R-:W-:Y:S02]  /*2860*/  PRMT R66, RZ, 0x7610, R66 ;  /* 0x00007610ff427816 */ /* 0x000fe40000000042 */
[----:B------:R-:W-:Y:S02]  /*2870*/  PRMT R71, RZ, 0x7610, R71 ;  /* 0x00007610ff477816 */ /* 0x000fe40000000047 */
[----:B------:R-:W-:Y:S02]  /*2880*/  ISETP.GE.AND P0, PT, R24, UR4, PT ;  /* 0x0000000418007c0c */ /* 0x000fe4000bf06270 */
[----:B------:R4:W2:Y:S01]  /*2890*/  @!P3 LDG.E.U16 R66, [R50.64] ;  /* 0x000000063242b981 */ /* 0x0008a2000c1e1500 */
[----:B0-----:R-:W-:-:S05]  /*28a0*/  IMAD.WIDE R48, R226, 0x2, R52 ;  /* 0x00000002e2307825 */ /* 0x001fca00078e0234 */
[----:B------:R0:W2:Y:S01]  /*28b0*/  @!P2 LDG.E.U16 R76, [R48.64] ;  /* 0x00000006304ca981 */ /* 0x0000a2000c1e1500 */
[----:B------:R-:W-:Y:S01]  /*28c0*/  ISETP.GE.AND P2, PT, R27, UR4, PT ;  /* 0x000000041b007c0c */ /* 0x000fe2000bf46270 */
[----:B-1----:R-:W-:Y:S01]  /*28d0*/  IMAD.WIDE R54, R232, 0x2, R52 ;  /* 0x00000002e8367825 */ /* 0x002fe200078e0234 */
[----:B------:R-:W-:-:S03]  /*28e0*/  PRMT R70, RZ, 0x7610, R70 ;  /* 0x00007610ff467816 */ /* 0x000fc60000000046 */
[----:B----4-:R-:W-:Y:S01]  /*28f0*/  IMAD.WIDE R50, R230, 0x2, R52 ;  /* 0x00000002e6327825 */ /* 0x010fe200078e0234 */
[----:B------:R-:W-:Y:S02]  /*2900*/  ISETP.GE.AND P3, PT, R28, UR4, PT ;  /* 0x000000041c007c0c */ /* 0x000fe4000bf66270 */
[----:B------:R-:W-:Y:S02]  /*2910*/  PRMT R86, RZ, 0x7610, R86 ;  /* 0x00007610ff567816 */ /* 0x000fe40000000056 */
[----:B------:R1:W4:Y:S01]  /*2920*/  @!P1 LDG.E.U16 R71, [R50.64] ;  /* 0x0000000632479981 */ /* 0x000322000c1e1500 */
[----:B------:R-:W-:Y:S01]  /*2930*/  ISETP.GE.AND P1, PT, R30, UR4, PT ;  /* 0x000000041e007c0c */ /* 0x000fe2000bf26270 */
[----:B0-----:R-:W-:Y:S02]  /*2940*/  IMAD.WIDE R48, R229, 0x2, R52 ;  /* 0x00000002e5307825 */ /* 0x001fe400078e0234 */
[----:B------:R0:W2:Y:S01]  /*2950*/  @!P2 LDG.E.U16 R70, [R54.64] ;  /* 0x000000063646a981 */ /* 0x0000a2000c1e1500 */
[----:B------:R-:W-:-:S02]  /*2960*/  ISETP.GE.AND P2, PT, R31, UR4, PT ;  /* 0x000000041f007c0c */ /* 0x000fc4000bf46270 */
[----:B------:R-:W-:Y:S01]  /*2970*/  PRMT R65, RZ, 0x7610, R65 ;  /* 0x00007610ff417816 */ /* 0x000fe20000000041 */
[----:B------:R0:W2:Y:S01]  /*2980*/  @!P0 LDG.E.U16 R86, [R48.64] ;  /* 0x0000000630568981 */ /* 0x0000a2000c1e1500 */
[----:B------:R-:W-:Y:S01]  /*2990*/  PRMT R67, RZ, 0x7610, R67 ;  /* 0x00007610ff437816 */ /* 0x000fe20000000043 */
[----:B-1----:R-:W-:-:S04]  /*29a0*/  IMAD.WIDE R50, R235, 0x2, R52 ;  /* 0x00000002eb327825 */ /* 0x002fc800078e0234 */
[----:B0-----:R-:W-:Y:S01]  /*29b0*/  IMAD.WIDE R54, R233, 0x2, R52 ;  /* 0x00000002e9367825 */ /* 0x001fe200078e0234 */
[----:B------:R-:W-:Y:S01]  /*29c0*/  ISETP.GE.AND P0, PT, R29, UR4, PT ;  /* 0x000000041d007c0c */ /* 0x000fe2000bf06270 */
[----:B------:R0:W2:Y:S01]  /*29d0*/  @!P1 LDG.E.U16 R67, [R50.64] ;  /* 0x0000000632439981 */ /* 0x0000a2000c1e1500 */
[----:B------:R-:W-:-:S03]  /*29e0*/  PRMT R135, RZ, 0x7610, R135 ;  /* 0x00007610ff877816 */ /* 0x000fc60000000087 */
[----:B------:R1:W2:Y:S01]  /*29f0*/  @!P3 LDG.E.U16 R65, [R54.64] ;  /* 0x000000063641b981 */ /* 0x0002a2000c1e1500 */
[----:B------:R-:W-:Y:S01]  /*2a00*/  ISETP.GE.AND P1, PT, R33, UR4, PT ;  /* 0x0000000421007c0c */ /* 0x000fe2000bf26270 */
[----:B------:R-:W-:Y:S01]  /*2a10*/  IMAD.WIDE R48, R234, 0x2, R52 ;  /* 0x00000002ea307825 */ /* 0x000fe200078e0234 */
[----:B------:R-:W-:Y:S02]  /*2a20*/  PRMT R64, RZ, 0x7610, R64 ;  /* 0x00007610ff407816 */ /* 0x000fe40000000040 */
[----:B------:R-:W-:Y:S01]  /*2a30*/  PRMT R137, RZ, 0x7610, R137 ;  /* 0x00007610ff897816 */ /* 0x000fe20000000089 */
[----:B0-----:R-:W-:Y:S01]  /*2a40*/  IMAD.WIDE R50, R238, 0x2, R52 ;  /* 0x00000002ee327825 */ /* 0x001fe200078e0234 */
[----:B------:R-:W-:Y:S02]  /*2a50*/  PRMT R138, RZ, 0x7610, R138 ;  /* 0x00007610ff8a7816 */ /* 0x000fe4000000008a */
[----:B------:R0:W2:Y:S01]  /*2a60*/  @!P0 LDG.E.U16 R64, [R48.64] ;  /* 0x0000000630408981 */ /* 0x0000a2000c1e1500 */
[----:B-1----:R-:W-:Y:S01]  /*2a70*/  IMAD.WIDE R54, R236, 0x2, R52 ;  /* 0x00000002ec367825 */ /* 0x002fe200078e0234 */
[----:B------:R-:W-:-:S03]  /*2a80*/  PRMT R136, RZ, 0x7610, R136 ;  /* 0x00007610ff887816 */ /* 0x000fc60000000088 */
[----:B------:R1:W2:Y:S04]  /*2a90*/  @!P1 LDG.E.U16 R137, [R50.64] ;  /* 0x0000000632899981 */ /* 0x0002a8000c1e1500 */
[----:B------:R0:W2:Y:S01]  /*2aa0*/  @!P2 LDG.E.U16 R135, [R54.64] ;  /* 0x000000063687a981 */ /* 0x0000a2000c1e1500 */
[----:B------:R-:W-:Y:S02]  /*2ab0*/  ISETP.GE.AND P2, PT, R34, UR4, PT ;  /* 0x0000000422007c0c */ /* 0x000fe4000bf46270 */
[----:B------:R-:W-:Y:S02]  /*2ac0*/  ISETP.GE.AND P0, PT, R32, UR4, PT ;  /* 0x0000000420007c0c */ /* 0x000fe4000bf06270 */
[----:B------:R-:W-:Y:S01]  /*2ad0*/  ISETP.GE.AND P1, PT, R36, UR4, PT ;  /* 0x0000000424007c0c */ /* 0x000fe2000bf26270 */
[----:B0-----:R-:W-:-:S04]  /*2ae0*/  IMAD.WIDE R54, R239, 0x2, R52 ;  /* 0x00000002ef367825 */ /* 0x001fc800078e0234 */
[----:B------:R-:W-:-:S04]  /*2af0*/  IMAD.WIDE R48, R237, 0x2, R52 ;  /* 0x00000002ed307825 */ /* 0x000fc800078e0234 */
[----:B------:R0:W2:Y:S01]  /*2b00*/  @!P2 LDG.E.U16 R138, [R54.64] ;  /* 0x00000006368aa981 */ /* 0x0000a2000c1e1500 */
[----:B------:R-:W-:Y:S02]  /*2b10*/  ISETP.GE.AND P2, PT, R37, UR4, PT ;  /* 0x0000000425007c0c */ /* 0x000fe4000bf46270 */
[----:B------:R-:W-:Y:S01]  /*2b20*/  PRMT R140, RZ, 0x7610, R140 ;  /* 0x00007610ff8c7816 */ /* 0x000fe2000000008c */
[----:B------:R1:W2:Y:S01]  /*2b30*/  @!P0 LDG.E.U16 R136, [R48.64] ;  /* 0x0000000630888981 */ /* 0x0002a2000c1e1500 */
[----:B------:R-:W-:Y:S02]  /*2b40*/  ISETP.GE.AND P0, PT, R40, UR4, PT ;  /* 0x0000000428007c0c */ /* 0x000fe4000bf06270 */
[----:B------:R-:W-:Y:S01]  /*2b50*/  PRMT R141, RZ, 0x7610, R141 ;  /* 0x00007610ff8d7816 */ /* 0x000fe2000000008d */
[----:B0-----:R-:W-:-:S04]  /*2b60*/  IMAD.WIDE R54, R241, 0x2, R52 ;  /* 0x00000002f1367825 */ /* 0x001fc800078e0234 */
[----:B-1----:R-:W-:Y:S01]  /*2b70*/  IMAD.WIDE R48, R242, 0x2, R52 ;  /* 0x00000002f2307825 */ /* 0x002fe200078e0234 */
[----:B------:R0:W2:Y:S01]  /*2b80*/  @!P1 LDG.E.U16 R140, [R54.64] ;  /* 0x00000006368c9981 */ /* 0x0000a2000c1e1500 */
[----:B------:R-:W-:Y:S02]  /*2b90*/  ISETP.GE.AND P1, PT, R41, UR4, PT ;  /* 0x0000000429007c0c */ /* 0x000fe4000bf26270 */
[----:B------:R-:W-:Y:S01]  /*2ba0*/  PRMT R150, RZ, 0x7610, R150 ;  /* 0x00007610ff967816 */ /* 0x000fe20000000096 */
[----:B------:R1:W2:Y:S01]  /*2bb0*/  @!P2 LDG.E.U16 R141, [R48.64] ;  /* 0x00000006308da981 */ /* 0x0002a2000c1e1500 */
[----:B------:R-:W-:Y:S02]  /*2bc0*/  ISETP.GE.AND P5, PT, R19, UR4, PT ;  /* 0x0000000413007c0c */ /* 0x000fe4000bfa6270 */
[----:B------:R-:W-:Y:S01]  /*2bd0*/  PRMT R160, RZ, 0x7610, R160 ;  /* 0x00007610ffa07816 */ /* 0x000fe200000000a0 */
[----:B-1----:R-:W-:-:S05]  /*2be0*/  IMAD.WIDE R48, R245, 0x2, R52 ;  /* 0x00000002f5307825 */ /* 0x002fca00078e0234 */
[----:B------:R1:W2:Y:S01]  /*2bf0*/  @!P0 LDG.E.U16 R150, [R48.64] ;  /* 0x0000000630968981 */ /* 0x0002a2000c1e1500 */
[----:B------:R-:W-:Y:S02]  /*2c00*/  ISETP.GE.AND P0, PT, R44, UR4, PT ;  /* 0x000000042c007c0c */ /* 0x000fe4000bf06270 */
[----:B------:R-:W-:Y:S01]  /*2c10*/  ISETP.GE.AND P3, PT, R35, UR4, PT ;  /* 0x0000000423007c0c */ /* 0x000fe2000bf66270 */
[----:B------:R-:W-:Y:S01]  /*2c20*/  IMAD.WIDE R56, R224, 0x2, R52 ;  /* 0x00000002e0387825 */ /* 0x000fe200078e0234 */
[----:B------:R-:W-:-:S03]  /*2c30*/  PRMT R134, RZ, 0x7610, R134 ;  /* 0x00007610ff867816 */ /* 0x000fc60000000086 */
[----:B-1----:R-:W-:Y:S01]  /*2c40*/  IMAD.WIDE R48, R246, 0x2, R52 ;  /* 0x00000002f6307825 */ /* 0x002fe200078e0234 */
[----:B------:R-:W-:Y:S02]  /*2c50*/  PRMT R167, RZ, 0x7610, R167 ;  /* 0x00007610ffa77816 */ /* 0x000fe400000000a7 */
[----:B------:R1:W2:Y:S04]  /*2c60*/  @!P5 LDG.E.U16 R134, [R56.64] ;  /* 0x000000063886d981 */ /* 0x0002a8000c1e1500 */
[----:B------:R0:W2:Y:S01]  /*2c70*/  @!P1 LDG.E.U16 R160, [R48.64] ;  /* 0x0000000630a09981 */ /* 0x0000a2000c1e1500 */
[----:B------:R-:W-:Y:S02]  /*2c80*/  ISETP.GE.AND P1, PT, R46, UR4, PT ;  /* 0x000000042e007c0c */ /* 0x000fe4000bf26270 */
[----:B------:R-:W-:-:S02]  /*2c90*/  PRMT R139, RZ, 0x7610, R139 ;  /* 0x00007610ff8b7816 */ /* 0x000fc4000000008b */
[----:B------:R-:W-:Y:S01]  /*2ca0*/  PRMT R171, RZ, 0x7610, R171 ;  /* 0x00007610ffab7816 */ /* 0x000fe200000000ab */
[----:B-1----:R-:W-:-:S04]  /*2cb0*/  IMAD.WIDE R56, R240, 0x2, R52 ;  /* 0x00000002f0387825 */ /* 0x002fc800078e0234 */
[----:B0-----:R-:W-:Y:S01]  /*2cc0*/  IMAD.WIDE R48, R249, 0x2, R52 ;  /* 0x00000002f9307825 */ /* 0x001fe200078e0234 */
[----:B------:R0:W3:Y:S04]  /*2cd0*/  @!P3 LDG.E.U16 R139, [R56.64] ;  /* 0x00000006388bb981 */ /* 0x0000e8000c1e1500 */
[----:B------:R1:W3:Y:S01]  /*2ce0*/  @!P0 LDG.E.U16 R167, [R48.64] ;  /* 0x0000000630a78981 */ /* 0x0002e2000c1e1500 */
[C---:B------:R-:W-:Y:S02]  /*2cf0*/  ISETP.GE.AND P0, PT, R112.reuse, UR4, PT ;  /* 0x0000000470007c0c */ /* 0x040fe4000bf06270 */
[----:B------:R-:W-:Y:S01]  /*2d00*/  PRMT R176, RZ, 0x7610, R176 ;  /* 0x00007610ffb07816 */ /* 0x000fe200000000b0 */
[----:B0-----:R-:W-:Y:S02]  /*2d10*/  IMAD R57, R112, c[0x0][0x188], RZ ;  /* 0x0000620070397a24 */ /* 0x001fe400078e02ff */
[----:B-1----:R-:W-:-:S05]  /*2d20*/  IMAD.WIDE R48, R251, 0x2, R52 ;  /* 0x00000002fb307825 */ /* 0x002fca00078e0234 */
[----:B------:R0:W3:Y:S01]  /*2d30*/  @!P1 LDG.E.U16 R171, [R48.64] ;  /* 0x0000000630ab9981 */ /* 0x0000e2000c1e1500 */
[----:B------:R-:W-:Y:S02]  /*2d40*/  ISETP.GE.AND P1, PT, R113, UR4, PT ;  /* 0x0000000471007c0c */ /* 0x000fe4000bf26270 */
[----:B------:R-:W-:Y:S02]  /*2d50*/  ISETP.GE.AND P3, PT, R38, UR4, PT ;  /* 0x0000000426007c0c */ /* 0x000fe4000bf66270 */
[----:B------:R-:W-:Y:S01]  /*2d60*/  ISETP.GE.AND P4, PT, R39, UR4, PT ;  /* 0x0000000427007c0c */ /* 0x000fe2000bf86270 */
[----:B0-----:R-:W-:Y:S01]  /*2d70*/  IMAD.WIDE R48, R57, 0x2, R52 ;  /* 0x0000000239307825 */ /* 0x001fe200078e0234 */
[----:B------:R-:W-:-:S03]  /*2d80*/  PRMT R178, RZ, 0x7610, R178 ;  /* 0x00007610ffb27816 */ /* 0x000fc600000000b2 */
[----:B------:R-:W-:Y:S01]  /*2d90*/  IMAD R57, R113, c[0x0][0x188], RZ ;  /* 0x0000620071397a24 */ /* 0x000fe200078e02ff */
[----:B------:R0:W3:Y:S01]  /*2da0*/  @!P0 LDG.E.U16 R176, [R48.64] ;  /* 0x0000000630b08981 */ /* 0x0000e2000c1e1500 */
[----:B------:R-:W-:Y:S02]  /*2db0*/  ISETP.GE.AND P0, PT, R116, UR4, PT ;  /* 0x0000000474007c0c */ /* 0x000fe4000bf06270 */
[----:B------:R-:W-:Y:S01]  /*2dc0*/  ISETP.GE.AND P2, PT, R42, UR4, PT ;  /* 0x000000042a007c0c */ /* 0x000fe2000bf46270 */
[----:B------:R-:W-:Y:S01]  /*2dd0*/  IMAD.WIDE R50, R243, 0x2, R52 ;  /* 0x00000002f3327825 */ /* 0x000fe200078e0234 */
[----:B------:R-:W-:-:S03]  /*2de0*/  PRMT R144, RZ, 0x7610, R144 ;  /* 0x00007610ff907816 */ /* 0x000fc60000000090 */
[----:B0-----:R-:W-:Y:S01]  /*2df0*/  IMAD.WIDE R48, R57, 0x2, R52 ;  /* 0x0000000239307825 */ /* 0x001fe200078e0234 */
[----:B------:R-:W-:Y:S02]  /*2e00*/  PRMT R145, RZ, 0x7610, R145 ;  /* 0x00007610ff917816 */ /* 0x000fe40000000091 */
[----:B------:R0:W3:Y:S01]  /*2e10*/  @!P3 LDG.E.U16 R144, [R50.64] ;  /* 0x000000063290b981 */ /* 0x0000e2000c1e1500 */
[----:B------:R-:W-:-:S03]  /*2e20*/  IMAD R57, R116, c[0x0][0x188], RZ ;  /* 0x0000620074397a24 */ /* 0x000fc600078e02ff */
[----:B------:R1:W3:Y:S01]  /*2e30*/  @!P1 LDG.E.U16 R178, [R48.64] ;  /* 0x0000000630b29981 */ /* 0x0002e2000c1e1500 */
[----:B------:R-:W-:Y:S01]  /*2e40*/  IMAD.WIDE R54, R244, 0x2, R52 ;  /* 0x00000002f4367825 */ /* 0x000fe200078e0234 */
[----:B------:R-:W-:Y:S02]  /*2e50*/  ISETP.GE.AND P1, PT, R117, UR4, PT ;  /* 0x0000000475007c0c */ /* 0x000fe4000bf26270 */
[----:B------:R-:W-:Y:S02]  /*2e60*/  PRMT R180, RZ, 0x7610, R180 ;  /* 0x00007610ffb47816 */ /* 0x000fe400000000b4 */
[----:B------:R0:W3:Y:S01]  /*2e70*/  @!P4 LDG.E.U16 R145, [R54.64] ;  /* 0x000000063691c981 */ /* 0x0000e2000c1e1500 */
[----:B------:R-:W-:Y:S01]  /*2e80*/  PRMT R161, RZ, 0x7610, R161 ;  /* 0x00007610ffa17816 */ /* 0x000fe200000000a1 */
[----:B-1----:R-:W-:Y:S01]  /*2e90*/  IMAD.WIDE R48, R57, 0x2, R52 ;  /* 0x0000000239307825 */ /* 0x002fe200078e0234 */
[----:B------:R-:W-:-:S03]  /*2ea0*/  ISETP.GE.AND P4, PT, R45, UR4, PT ;  /* 0x000000042d007c0c */ /* 0x000fc6000bf86270 */
[----:B------:R-:W-:Y:S01]  /*2eb0*/  IMAD R57, R117, c[0x0][0x188], RZ ;  /* 0x0000620075397a24 */ /* 0x000fe200078e02ff */
[----:B------:R1:W3:Y:S01]  /*2ec0*/  @!P0 LDG.E.U16 R180, [R48.64] ;  /* 0x0000000630b48981 */ /* 0x0002e2000c1e1500 */
[----:B0-----:R-:W-:Y:S01]  /*2ed0*/  IMAD.WIDE R50, R247, 0x2, R52 ;  /* 0x00000002f7327825 */ /* 0x001fe200078e0234 */
[----:B------:R-:W-:Y:S02]  /*2ee0*/  PRMT R182, RZ, 0x7610, R182 ;  /* 0x00007610ffb67816 */ /* 0x000fe400000000b6 */
[C---:B------:R-:W-:Y:S02]  /*2ef0*/  ISETP.GE.AND P0, PT, R118.reuse, UR4, PT ;  /* 0x0000000476007c0c */ /* 0x040fe4000bf06270 */
[----:B------:R0:W3:Y:S01]  /*2f00*/  @!P2 LDG.E.U16 R161, [R50.64] ;  /* 0x0000000632a1a981 */ /* 0x0000e2000c1e1500 */
[----:B-1----:R-:W-:Y:S01]  /*2f10*/  IMAD.WIDE R48, R57, 0x2, R52 ;  /* 0x0000000239307825 */ /* 0x002fe200078e0234 */
[----:B------:R-:W-:Y:S02]  /*2f20*/  ISETP.GE.AND P2, PT, R47, UR4, PT ;  /* 0x000000042f007c0c */ /* 0x000fe4000bf46270 */
[----:B------:R-:W-:Y:S01]  /*2f30*/  PRMT R168, RZ, 0x7610, R168 ;  /* 0x00007610ffa87816 */ /* 0x000fe200000000a8 */
[----:B------:R-:W-:Y:S01]  /*2f40*/  IMAD R57, R118, c[0x0][0x188], RZ ;  /* 0x0000620076397a24 */ /* 0x000fe200078e02ff */
[----:B------:R1:W3:Y:S01]  /*2f50*/  @!P1 LDG.E.U16 R182, [R48.64] ;  /* 0x0000000630b69981 */ /* 0x0002e2000c1e1500 */
[----:B0-----:R-:W-:Y:S01]  /*2f60*/  IMAD.WIDE R50, R250, 0x2, R52 ;  /* 0x00000002fa327825 */ /* 0x001fe200078e0234 */
[----:B------:R-:W-:-:S02]  /*2f70*/  ISETP.GE.AND P1, PT, R119, UR4, PT ;  /* 0x0000000477007c0c */ /* 0x000fc4000bf26270 */
[----:B------:R-:W-:Y:S02]  /*2f80*/  PRMT R184, RZ, 0x7610, R184 ;  /* 0x00007610ffb87816 */ /* 0x000fe400000000b8 */
[----:B------:R0:W3:Y:S01]  /*2f90*/  @!P4 LDG.E.U16 R168, [R50.64] ;  /* 0x0000000632a8c981 */ /* 0x0000e2000c1e1500 */
[----:B------:R-:W-:Y:S01]  /*2fa0*/  PRMT R172, RZ, 0x7610, R172 ;  /* 0x00007610ffac7816 */ /* 0x000fe200000000ac */
[----:B-1----:R-:W-:Y:S01]  /*2fb0*/  IMAD.WIDE R48, R57, 0x2, R52 ;  /* 0x0000000239307825 */ /* 0x002fe200078e0234 */
[----:B------:R-:W-:-:S03]  /*2fc0*/  PRMT R186, RZ, 0x7610, R186 ;  /* 0x00007610ffba7816 */ /* 0x000fc600000000ba */
[----:B------:R-:W-:Y:S01]  /*2fd0*/  IMAD R57, R119, c[0x0][0x188], RZ ;  /* 0x0000620077397a24 */ /* 0x000fe200078e02ff */
[----:B------:R1:W3:Y:S01]  /*2fe0*/  @!P0 LDG.E.U16 R184, [R48.64] ;  /* 0x0000000630b88981 */ /* 0x0002e2000c1e1500 */
[----:B0-----:R-:W-:Y:S01]  /*2ff0*/  IMAD.WIDE R50, R252, 0x2, R52 ;  /* 0x00000002fc327825 */ /* 0x001fe200078e0234 */
[----:B------:R-:W-:-:S04]  /*3000*/  ISETP.GE.AND P0, PT, R120, UR4, PT ;  /* 0x0000000478007c0c */ /* 0x000fc8000bf06270 */
[----:B------:R0:W3:Y:S01]  /*3010*/  @!P2 LDG.E.U16 R172, [R50.64] ;  /* 0x0000000632aca981 */ /* 0x0000e2000c1e1500 */
[----:B-1----:R-:W-:Y:S01]  /*3020*/  IMAD.WIDE R48, R57, 0x2, R52 ;  /* 0x0000000239307825 */ /* 0x002fe200078e0234 */
[----:B------:R-:W-:-:S04]  /*3030*/  PRMT R188, RZ, 0x7610, R188 ;  /* 0x00007610ffbc7816 */ /* 0x000fc800000000bc */
[----:B------:R1:W3:Y:S01]  /*3040*/  @!P1 LDG.E.U16 R186, [R48.64] ;  /* 0x0000000630ba9981 */ /* 0x0002e2000c1e1500 */
[----:B0-----:R-:W-:Y:S01]  /*3050*/  IMAD R50, R120, c[0x0][0x188], RZ ;  /* 0x0000620078327a24 */ /* 0x001fe200078e02ff */
[----:B------:R-:W-:Y:S02]  /*3060*/  ISETP.GE.AND P1, PT, R121, UR4, PT ;  /* 0x0000000479007c0c */ /* 0x000fe4000bf26270 */
[----:B------:R-:W-:Y:S01]  /*3070*/  PRMT R190, RZ, 0x7610, R190 ;  /* 0x00007610ffbe7816 */ /* 0x000fe200000000be */
[----:B-1----:R-:W-:-:S04]  /*3080*/  IMAD.WIDE R48, R50, 0x2, R52 ;  /* 0x0000000232307825 */ /* 0x002fc800078e0234 */
[----:B------:R-:W-:Y:S01]  /*3090*/  IMAD R50, R121, c[0x0][0x188], RZ ;  /* 0x0000620079327a24 */ /* 0x000fe200078e02ff */
[----:B------:R0:W3:Y:S01]  /*30a0*/  @!P0 LDG.E.U16 R188, [R48.64] ;  /* 0x0000000630bc8981 */ /* 0x0000e2000c1e1500 */
[----:B------:R-:W-:-:S03]  /*30b0*/  ISETP.GE.AND P0, PT, R122, UR4, PT ;  /* 0x000000047a007c0c */ /* 0x000fc6000bf06270 */
[----:B------:R-:W1:Y:S01]  /*30c0*/  S2R R57, SR_TID.X ;  /* 0x0000000000397919 */ /* 0x000e620000002100 */
[----:B0-----:R-:W-:Y:S01]  /*30d0*/  IMAD.WIDE R48, R50, 0x2, R52 ;  /* 0x0000000232307825 */ /* 0x001fe200078e0234 */
[----:B------:R-:W-:-:S03]  /*30e0*/  ISETP.GE.AND P3, PT, R43, UR4, PT ;  /* 0x000000042b007c0c */ /* 0x000fc6000bf66270 */
[----:B------:R-:W-:Y:S01]  /*30f0*/  IMAD R50, R122, c[0x0][0x188], RZ ;  /* 0x000062007a327a24 */ /* 0x000fe200078e02ff */
[----:B------:R0:W3:Y:S01]  /*3100*/  @!P1 LDG.E.U16 R190, [R48.64] ;  /* 0x0000000630be9981 */ /* 0x0000e2000c1e1500 */
[----:B------:R-:W-:Y:S02]  /*3110*/  ISETP.GE.AND P1, PT, R123, UR4, PT ;  /* 0x000000047b007c0c */ /* 0x000fe4000bf26270 */
[----:B------:R-:W-:Y:S01]  /*3120*/  PRMT R192, RZ, 0x7610, R192 ;  /* 0x00007610ffc07816 */ /* 0x000fe200000000c0 */
[----:B------:R-:W-:Y:S01]  /*3130*/  IMAD.WIDE R54, R248, 0x2, R52 ;  /* 0x00000002f8367825 */ /* 0x000fe200078e0234 */
[----:B------:R-:W-:-:S03]  /*3140*/  PRMT R162, RZ, 0x7610, R162 ;  /* 0x00007610ffa27816 */ /* 0x000fc600000000a2 */
[----:B0-----:R-:W-:Y:S01]  /*3150*/  IMAD.WIDE R48, R50, 0x2, R52 ;  /* 0x0000000232307825 */ /* 0x001fe200078e0234 */
[----:B------:R-:W-:Y:S02]  /*3160*/  PRMT R194, RZ, 0x7610, R194 ;  /* 0x00007610ffc27816 */ /* 0x000fe400000000c2 */
[----:B------:R0:W3:Y:S01]  /*3170*/  @!P3 LDG.E.U16 R162, [R54.64] ;  /* 0x0000000636a2b981 */ /* 0x0000e2000c1e1500 */
[----:B------:R-:W-:-:S03]  /*3180*/  IMAD R50, R123, c[0x0][0x188], RZ ;  /* 0x000062007b327a24 */ /* 0x000fc600078e02ff */
[----:B------:R0:W3:Y:S02]  /*3190*/  @!P0 LDG.E.U16 R192, [R48.64] ;  /* 0x0000000630c08981 */ /* 0x0000e4000c1e1500 */
[----:B0-----:R-:W-:-:S05]  /*31a0*/  IMAD.WIDE R48, R50, 0x2, R52 ;  /* 0x0000000232307825 */ /* 0x001fca00078e0234 */
[----:B------:R0:W4:Y:S04]  /*31b0*/  @!P1 LDG.E.U16 R194, [R48.64] ;  /* 0x0000000630c29981 */ /* 0x000128000c1e1500 */
[----:B------:R-:W-:Y:S01]  /*31c0*/  BAR.SYNC.DEFER_BLOCKING 0x0 ;  /* 0x0000000000007b1d */ /* 0x000fe20000010000 */
[----:B-1----:R-:W-:-:S04]  /*31d0*/  LOP3.LUT R51, R57, 0x7f, RZ, 0xc0, !PT ;  /* 0x0000007f39337812 */ /* 0x002fc800078ec0ff */
[----:B------:R-:W-:Y:S01]  /*31e0*/  ISETP.GE.AND P0, PT, R51, UR4, PT ;  /* 0x0000000433007c0c */ /* 0x000fe2000bf06270 */
[----:B------:R-:W-:Y:S02]  /*31f0*/  IMAD.MOV.U32 R56, RZ, RZ, R166 ;  /* 0x000000ffff387224 */ /* 0x000fe400078e00a6 */
[--C-:B------:R-:W-:Y:S01]  /*3200*/  IMAD.MOV.U32 R57, RZ, RZ, R165.reuse ;  /* 0x000000ffff397224 */ /* 0x100fe200078e00a5 */
[----:B------:R-:W-:-:S03]  /*3210*/  PRMT R165, RZ, 0x7610, R165 ;  /* 0x00007610ffa57816 */ /* 0x000fc600000000a5 */
[----:B0-----:R-:W-:Y:S01]  /*3220*/  IMAD.WIDE R48, R125, 0x2, R56 ;  /* 0x000000027d307825 */ /* 0x001fe200078e0238 */
[----:B------:R-:W-:-:S03]  /*3230*/  PRMT R166, RZ, 0x7610, R166 ;  /* 0x00007610ffa67816 */ /* 0x000fc600000000a6 */
[----:B------:R-:W-:Y:S02]  /*3240*/  IMAD.MOV.U32 R50, RZ, RZ, R159 ;  /* 0x000000ffff327224 */ /* 0x000fe400078e009f */
[--C-:B------:R-:W-:Y:S01]  /*3250*/  IMAD.MOV.U32 R51, RZ, RZ, R158.reuse ;  /* 0x000000ffff337224 */ /* 0x100fe200078e009e */
[----:B------:R0:W4:Y:S01]  /*3260*/  @!P0 LDG.E.U16 R165, [R48.64] ;  /* 0x0000000630a58981 */ /* 0x000122000c1e1500 */
[----:B------:R-:W-:Y:S01]  /*3270*/  PRMT R158, RZ, 0x7610, R158 ;  /* 0x00007610ff9e7816 */ /* 0x000fe2000000009e */
[----:B0-----:R-:W-:-:S05]  /*3280*/  IMAD.WIDE R48, R125, 0x2, R58 ;  /* 0x000000027d307825 */ /* 0x001fca00078e023a */
[----:B------:R0:W4:Y:S01]  /*3290*/  @!P0 LDG.E.U16 R166, [R48.64] ;  /* 0x0000000630a68981 */ /* 0x000122000c1e1500 */
[----:B------:R-:W-:Y:S01]  /*32a0*/  PRMT R159, RZ, 0x7610, R159 ;  /* 0x00007610ff9f7816 */ /* 0x000fe2000000009f */
[----:B0-----:R-:W-:-:S05]  /*32b0*/  IMAD.WIDE R48, R125, 0x2, R50 ;  /* 0x000000027d307825 */ /* 0x001fca00078e0232 */
[----:B------:R0:W4:Y:S01]  /*32c0*/  @!P0 LDG.E.U16 R158, [R48.64] ;  /* 0x00000006309e8981 */ /* 0x000122000c1e1500 */
[----:B------:R-:W-:Y:S01]  /*32d0*/  PRMT R210, RZ, 0x7610, R210 ;  /* 0x00007610ffd27816 */ /* 0x000fe200000000d2 */
[----:B0-----:R-:W-:Y:S01]  /*32e0*/  IMAD.WIDE R48, R125, 0x2, R60 ;  /* 0x000000027d307825 */ /* 0x001fe200078e023c */
[----:B------:R-:W-:-:S04]  /*32f0*/  LOP3.LUT R101, R101, R100, RZ, 0x3c, !PT ;  /* 0x0000006465657212 */ /* 0x000fc800078e3cff */
[----:B------:R0:W4:Y:S01]  /*3300*/  @!P0 LDG.E.U16 R159, [R48.64] ;  /* 0x00000006309f8981 */ /* 0x000122000c1e1500 */
[----:B------:R-:W-:Y:S01]  /*3310*/  LOP3.LUT R100, R101, R100, RZ, 0x3c, !PT ;  /* 0x0000006465647212 */ /* 0x000fe200078e3cff */
[----:B0-----:R-:W-:-:S05]  /*3320*/  IMAD.WIDE R48, R125, 0x2, R96 ;  /* 0x000000027d307825 */ /* 0x001fca00078e0260 */
[----:B------:R0:W4:Y:S01]  /*3330*/  @!P0 LDG.E.U16 R210, [R48.64] ;  /* 0x0000000630d28981 */ /* 0x000122000c1e1500 */
[----:B------:R-:W-:Y:S01]  /*3340*/  LOP3.LUT R101, R101, R100, RZ, 0x3c, !PT ;  /* 0x0000006465657212 */ /* 0x000fe200078e3cff */
[--C-:B0-----:R-:W-:Y:S02]  /*3350*/  IMAD.MOV.U32 R48, RZ, RZ, R155.reuse ;  /* 0x000000ffff307224 */ /* 0x101fe400078e009b */
[----:B------:R-:W-:Y:S01]  /*3360*/  IMAD.MOV.U32 R49, RZ, RZ, R156 ;  /* 0x000000ffff317224 */ /* 0x000fe200078e009c */
[----:B------:R-:W-:-:S03]  /*3370*/  PRMT R155, RZ, 0x7610, R155 ;  /* 0x00007610ff9b7816 */ /* 0x000fc6000000009b */
[----:B------:R-:W-:Y:S01]  /*3380*/  IMAD.WIDE R54, R125, 0x2, R48 ;  /* 0x000000027d367825 */ /* 0x000fe200078e0230 */
[----:B------:R-:W-:-:S04]  /*3390*/  PRMT R156, RZ, 0x7610, R156 ;  /* 0x00007610ff9c7816 */ /* 0x000fc8000000009c */
[----:B------:R0:W4:Y:S01]  /*33a0*/  @!P0 LDG.E.U16 R155, [R54.64] ;  /* 0x00000006369b8981 */ /* 0x000122000c1e1500 */
[----:B------:R-:W-:Y:S01]  /*33b0*/  LOP3.LUT R99, R99, R98, RZ, 0x3c, !PT ;  /* 0x0000006263637212 */ /* 0x000fe200078e3cff */
[----:B0-----:R-:W-:-:S03]  /*33c0*/  IMAD.WIDE R54, R125, 0x2, R100 ;  /* 0x000000027d367825 */ /* 0x001fc600078e0264 */
[C---:B------:R-:W-:Y:S01]  /*33d0*/  LOP3.LUT R98, R99.reuse, R98, RZ, 0x3c, !PT ;  /* 0x0000006263627212 */ /* 0x040fe200078e3cff */
[----:B--2---:R0:W-:Y:S04]  /*33e0*/  STS.U16 [R5], R157 ;  /* 0x0000009d05007388 */ /* 0x0041e80000000400 */
[----:B------:R1:W2:Y:S01]  /*33f0*/  @!P0 LDG.E.U16 R156, [R54.64] ;  /* 0x00000006369c8981 */ /* 0x0002a2000c1e1500 */
[----:B------:R-:W-:Y:S02]  /*3400*/  LOP3.LUT R99, R99, R98, RZ, 0x3c, !PT ;  /* 0x0000006263637212 */ /* 0x000fe400078e3cff */
[----:B0-----:R-:W-:Y:S01]  /*3410*/  PRMT R157, RZ, 0x7610, R157 ;  /* 0x00007610ff9d7816 */ /* 0x001fe2000000009d */
[----:B-1----:R-:W-:Y:S02]  /*3420*/  IMAD.MOV.U32 R54, RZ, RZ, R63 ;  /* 0x000000ffff367224 */ /* 0x002fe400078e003f */
[----:B------:R-:W-:-:S04]  /*3430*/  IMAD.MOV.U32 R55, RZ, RZ, R62 ;  /* 0x000000ffff377224 */ /* 0x000fc800078e003e */
[C---:B------:R-:W-:Y:S01]  /*3440*/  IMAD.WIDE R62, R125.reuse, 0x2, R54 ;  /* 0x000000027d3e7825 */ /* 0x040fe200078e0236 */
[----:B------:R0:W-:Y:S04]  /*3450*/  STS.U16 [R5+0x400], R154 ;  /* 0x0004009a05007388 */ /* 0x0001e80000000400 */
[----:B------:R1:W2:Y:S01]  /*3460*/  @!P0 LDG.E.U16 R157, [R62.64] ;  /* 0x000000063e9d8981 */ /* 0x0002a2000c1e1500 */
[----:B0-----:R-:W-:Y:S01]  /*3470*/  PRMT R154, RZ, 0x7610, R154 ;  /* 0x00007610ff9a7816 */ /* 0x001fe2000000009a */
[----:B-1----:R-:W-:Y:S02]  /*3480*/  IMAD.WIDE R62, R125, 0x2, R98 ;  /* 0x000000027d3e7825 */ /* 0x002fe400078e0262 */
[----:B------:R0:W-:Y:S04]  /*3490*/  STS.U16 [R5+0x800], R153 ;  /* 0x0008009905007388 */ /* 0x0001e80000000400 */
[----:B------:R1:W2:Y:S01]  /*34a0*/  @!P0 LDG.E.U16 R154, [R62.64] ;  /* 0x000000063e9a8981 */ /* 0x0002a2000c1e1500 */
[----:B------:R-:W-:-:S02]  /*34b0*/  LOP3.LUT R105, R105, R104, RZ, 0x3c, !PT ;  /* 0x0000006869697212 */ /* 0x000fc400078e3cff */
[----:B0-----:R-:W-:Y:S01]  /*34c0*/  PRMT R153, RZ, 0x7610, R153 ;  /* 0x00007610ff997816 */ /* 0x001fe20000000099 */
[----:B-1----:R-:W-:Y:S02]  /*34d0*/  IMAD.MOV.U32 R62, RZ, RZ, R103 ;  /* 0x000000ffff3e7224 */ /* 0x002fe400078e0067 */
[----:B------:R-:W-:-:S04]  /*34e0*/  IMAD.MOV.U32 R63, RZ, RZ, R102 ;  /* 0x000000ffff3f7224 */ /* 0x000fc800078e0066 */
[----:B------:R-:W-:Y:S01]  /*34f0*/  IMAD.WIDE R102, R125, 0x2, R62 ;  /* 0x000000027d667825 */ /* 0x000fe200078e023e */
[----:B------:R-:W-:Y:S01]  /*3500*/  LOP3.LUT R104, R105, R104, RZ, 0x3c, !PT ;  /* 0x0000006869687212 */ /* 0x000fe200078e3cff */
[----:B------:R0:W-:Y:S04]  /*3510*/  STS.U16 [R5+0xc00], R152 ;  /* 0x000c009805007388 */ /* 0x0001e80000000400 */
[----:B------:R1:W2:Y:S01]  /*3520*/  @!P0 LDG.E.U16 R153, [R102.64] ;  /* 0x0000000666998981 */ /* 0x0002a2000c1e1500 */
[----:B------:R-:W-:Y:S02]  /*3530*/  LOP3.LUT R107, R107, R106, RZ, 0x3c, !PT ;  /* 0x0000006a6b6b7212 */ /* 0x000fe400078e3cff */
[----:B------:R-:W-:Y:S02]  /*3540*/  LOP3.LUT R105, R105, R104, RZ, 0x3c, !PT ;  /* 0x0000006869697212 */ /* 0x000fe400078e3cff */
[----:B0-----:R-:W-:Y:S01]  /*3550*/  PRMT R152, RZ, 0x7610, R152 ;  /* 0x00007610ff987816 */ /* 0x001fe20000000098 */
[----:B-1----:R-:W-:-:S02]  /*3560*/  IMAD.MOV.U32 R102, RZ, RZ, R143 ;  /* 0x000000ffff667224 */ /* 0x002fc400078e008f */
[----:B------:R-:W-:Y:S01]  /*3570*/  IMAD.MOV.U32 R103, RZ, RZ, R142 ;  /* 0x000000ffff677224 */ /* 0x000fe200078e008e */
[----:B------:R-:W-:-:S03]  /*3580*/  LOP3.LUT R106, R107, R106, RZ, 0x3c, !PT ;  /* 0x0000006a6b6a7212 */ /* 0x000fc600078e3cff */
[----:B------:R-:W-:Y:S01]  /*3590*/  IMAD.WIDE R142, R125, 0x2, R102 ;  /* 0x000000027d8e7825 */ /* 0x000fe200078e0266 */
[----:B------:R0:W-:Y:S01]  /*35a0*/  STS.U16 [R5+0x1000], R151 ;  /* 0x0010009705007388 */ /* 0x0001e20000000400 */
[----:B------:R-:W-:-:S03]  /*35b0*/  LOP3.LUT R109, R109, R108, RZ, 0x3c, !PT ;  /* 0x0000006c6d6d7212 */ /* 0x000fc600078e3cff */
[----:B------:R1:W2:Y:S01]  /*35c0*/  @!P0 LDG.E.U16 R152, [R142.64] ;  /* 0x000000068e988981 */ /* 0x0002a2000c1e1500 */
[----:B------:R-:W-:Y:S02]  /*35d0*/  LOP3.LUT R107, R107, R106, RZ, 0x3c, !PT ;  /* 0x0000006a6b6b7212 */ /* 0x000fe400078e3cff */
[----:B0-----:R-:W-:Y:S01]  /*35e0*/  PRMT R151, RZ, 0x7610, R151 ;  /* 0x00007610ff977816 */ /* 0x001fe20000000097 */
[----:B-1----:R-:W-:Y:S01]  /*35f0*/  IMAD.WIDE R142, R125, 0x2, R104 ;  /* 0x000000027d8e7825 */ /* 0x002fe200078e0268 */
[----:B------:R-:W-:Y:S01]  /*3600*/  LOP3.LUT R108, R109, R108, RZ, 0x3c, !PT ;  /* 0x0000006c6d6c7212 */ /* 0x000fe200078e3cff */
        /* <DEDUP_REMOVED lines=13> */
[C---:B------:R-:W-:Y:S01]  /*36e0*/  LOP3.LUT R114, R115.reuse, R114, RZ, 0x3c, !PT ;  /* 0x0000007273727212 */ /* 0x040fe200078e3cff */
[----:B------:R0:W-:Y:S04]  /*36f0*/  STS.U16 [R5+0x1c00], R147 ;  /* 0x001c009305007388 */ /* 0x0001e80000000400 */
[----:B------:R1:W2:Y:S01]  /*3700*/  @!P0 LDG.E.U16 R148, [R142.64] ;  /* 0x000000068e948981 */ /* 0x0002a2000c1e1500 */
[----:B------:R-:W-:-:S02]  /*3710*/  LOP3.LUT R115, R115, R114, RZ, 0x3c, !PT ;  /* 0x0000007273737212 */ /* 0x000fc400078e3cff */
[----:B0-----:R-:W-:Y:S01]  /*3720*/  PRMT R147, RZ, 0x7610, R147 ;  /* 0x00007610ff937816 */ /* 0x001fe20000000093 */
[C---:B-1----:R-:W-:Y:S01]  /*3730*/  IMAD.WIDE R142, R125.reuse, 0x2, R110 ;  /* 0x000000027d8e7825 */ /* 0x042fe200078e026e */
[----:B------:R0:W-:Y:S04]  /*3740*/  STS.U16 [R5+0x2000], R146 ;  /* 0x0020009205007388 */ /* 0x0001e80000000400 */
[----:B------:R1:W2:Y:S01]  /*3750*/  @!P0 LDG.E.U16 R147, [R142.64] ;  /* 0x000000068e938981 */ /* 0x0002a2000c1e1500 */
[----:B0-----:R-:W-:Y:S01]  /*3760*/  PRMT R146, RZ, 0x7610, R146 ;  /* 0x00007610ff927816 */ /* 0x001fe20000000092 */
[----:B-1----:R-:W-:-:S05]  /*3770*/  IMAD.WIDE R142, R125, 0x2, R114 ;  /* 0x000000027d8e7825 */ /* 0x002fca00078e0272 */
[----:B------:R-:W2:Y:S04]  /*3780*/  @!P0 LDG.E.U16 R146, [R142.64] ;  /* 0x000000068e928981 */ /* 0x000ea8000c1e1500 */
[----:B------:R-:W-:Y:S04]  /*3790*/  STS.U16 [R5+0x2400], R67 ;  /* 0x0024004305007388 */ /* 0x000fe80000000400 */
[----:B------:R-:W-:Y:S04]  /*37a0*/  STS.U16 [R5+0x2800], R138 ;  /* 0x0028008a05007388 */ /* 0x000fe80000000400 */
[----:B---3--:R-:W-:Y:S04]  /*37b0*/  STS.U16 [R5+0x2c00], R144 ;  /* 0x002c009005007388 */ /* 0x008fe80000000400 */
[----:B------:R-:W-:Y:S04]  /*37c0*/  STS.U16 [R5+0x3000], R161 ;  /* 0x003000a105007388 */ /* 0x000fe80000000400 */
        /* <DEDUP_REMOVED lines=20> */
[----:B-----5:R-:W-:Y:S04]  /*3910*/  STS.U16 [R128+0x600], R131 ;  /* 0x0006008380007388 */ /* 0x020fe80000000400 */
        /* <DEDUP_REMOVED lines=21> */
[----:B----4-:R-:W-:Y:S04]  /*3a70*/  STS.U16 [R129+0x1f00], R71 ;  /* 0x001f004781007388 */ /* 0x010fe80000000400 */
        /* <DEDUP_REMOVED lines=9> */
[----:B--2---:R-:W-:Y:S04]  /*3b10*/  STS.U16 [R126+0x4800], R154 ;  /* 0x0048009a7e007388 */ /* 0x004fe80000000400 */
        /* <DEDUP_REMOVED lines=14> */
[----:B------:R-:W-:Y:S06]  /*3c00*/  BAR.SYNC.DEFER_BLOCKING 0x0 ;  /* 0x0000000000007b1d */ /* 0x000fec0000010000 */
[----:B------:R-:W-:Y:S04]  /*3c10*/  LDSM.16.MT88.4 R68, [R6] ;  /* 0x000000000644783b */ /* 0x000fe80000004200 */
[----:B------:R-:W0:Y:S04]  /*3c20*/  LDSM.16.M88.4 R76, [R4+0x4000] ;  /* 0x00400000044c783b */ /* 0x000e280000000200 */
[----:B------:R-:W1:Y:S04]  /*3c30*/  LDSM.16.M88.4 R80, [R4+0x4800] ;  /* 0x004800000450783b */ /* 0x000e680000000200 */
[----:B------:R-:W2:Y:S04]  /*3c40*/  LDSM.16.MT88.4 R84, [R6+0x800] ;  /* 0x000800000654783b */ /* 0x000ea80000004200 */
[----:B------:R-:W-:Y:S04]  /*3c50*/  LDSM.16.MT88.4 R92, [R6+0x1000] ;  /* 0x00100000065c783b */ /* 0x000fe80000004200 */
[----:B------:R-:W3:Y:S01]  /*3c60*/  LDSM.16.M88.4 R64, [R187+0x4000] ;  /* 0x00400000bb40783b */ /* 0x000ee20000000200 */
[C---:B0-----:R-:W-:Y:S08]  /*3c70*/  HMMA.16816.F32 R72, R68.reuse, R76, R72 ;  /* 0x0000004c4448723c */ /* 0x041ff00000001848 */
[----:B-1----:R-:W-:Y:S01]  /*3c80*/  HMMA.16816.F32 R88, R68, R80, R88 ;  /* 0x000000504458723c */ /* 0x002fe20000001858 */
[----:B------:R-:W0:-:S15]  /*3c90*/  LDSM.16.M88.4 R68, [R187+0x4800] ;  /* 0x00480000bb44783b */ /* 0x000e1e0000000200 */
[C---:B--2---:R-:W-:Y:S01]  /*3ca0*/  HMMA.16816.F32 R76, R84.reuse, R78, R72 ;  /* 0x0000004e544c723c */ /* 0x044fe20000001848 */
[----:B------:R-:W1:Y:S07]  /*3cb0*/  LDSM.16.MT88.4 R72, [R6+0x1800] ;  /* 0x001800000648783b */ /* 0x000e6e0000004200 */
[----:B------:R-:W-:Y:S01]  /*3cc0*/  HMMA.16816.F32 R88, R84, R82, R88 ;  /* 0x000000525458723c */ /* 0x000fe20000001858 */
[----:B------:R-:W-:Y:S04]  /*3cd0*/  LDSM.16.MT88.4 R80, [R6+0x2000] ;  /* 0x002000000650783b */ /* 0x000fe80000004200 */
[----:B------:R-:W2:Y:S11]  /*3ce0*/  LDSM.16.M88.4 R84, [R4+0x4080] ;  /* 0x004080000454783b */ /* 0x000eb60000000200 */
[C---:B---3--:R-:W-:Y:S08]  /*3cf0*/  HMMA.16816.F32 R76, R92.reuse, R64, R76 ;  /* 0x000000405c4c723c */ /* 0x048ff0000000184c */
[----:B0-----:R-:W-:Y:S01]  /*3d00*/  HMMA.16816.F32 R92, R92, R68, R88 ;  /* 0x000000445c5c723c */ /* 0x001fe20000001858 */
[----:B------:R-:W0:-:S15]  /*3d10*/  LDSM.16.M88.4 R88, [R4+0x4880] ;  /* 0x004880000458783b */ /* 0x000e1e0000000200 */
[C---:B-1----:R-:W-:Y:S01]  /*3d20*/  HMMA.16816.F32 R76, R72.reuse, R66, R76 ;  /* 0x00000042484c723c */ /* 0x042fe2000000184c */
[----:B------:R-:W1:Y:S07]  /*3d30*/  LDSM.16.MT88.4 R64, [R6+0x2800] ;  /* 0x002800000640783b */ /* 0x000e6e0000004200 */
[----:B------:R-:W-:Y:S01]  /*3d40*/  HMMA.16816.F32 R92, R72, R70, R92 ;  /* 0x00000046485c723c */ /* 0x000fe2000000185c */
[----:B------:R-:W-:Y:S04]  /*3d50*/  LDSM.16.MT88.4 R68, [R6+0x3000] ;  /* 0x003000000644783b */ /* 0x000fe80000004200 */
[----:B------:R-:W3:Y:S11]  /*3d60*/  LDSM.16.M88.4 R72, [R187+0x4080] ;  /* 0x00408000bb48783b */ /* 0x000ef60000000200 */
[C---:B--2---:R-:W-:Y:S08]  /*3d70*/  HMMA.16816.F32 R76, R80.reuse, R84, R76 ;  /* 0x00000054504c723c */ /* 0x044ff0000000184c */
[----:B0-----:R-:W-:Y:S01]  /*3d80*/  HMMA.16816.F32 R92, R80, R88, R92 ;  /* 0x00000058505c723c */ /* 0x001fe2000000185c */
[----:B------:R-:W0:-:S15]  /*3d90*/  LDSM.16.M88.4 R80, [R187+0x4880] ;  /* 0x00488000bb50783b */ /* 0x000e1e0000000200 */
[C---:B-1----:R-:W-:Y:S01]  /*3da0*/  HMMA.16816.F32 R84, R64.reuse, R86, R76 ;  /* 0x000000564054723c */ /* 0x042fe2000000184c */
[----:B------:R-:W1:Y:S07]  /*3db0*/  LDSM.16.MT88.4 R76, [R6+0x3800] ;  /* 0x00380000064c783b */ /* 0x000e6e0000004200 */
[----:B------:R-:W-:Y:S01]  /*3dc0*/  HMMA.16816.F32 R92, R64, R90, R92 ;  /* 0x0000005a405c723c */ /* 0x000fe2000000185c */
[----:B------:R-:W-:-:S15]  /*3dd0*/  IADD3 R130, R130, -0x1, RZ ;  /* 0xffffffff82827810 */ /* 0x000fde0007ffe0ff */
[C---:B---3--:R-:W-:Y:S08]  /*3de0*/  HMMA.16816.F32 R84, R68.reuse, R72, R84 ;  /* 0x000000484454723c */ /* 0x048ff00000001854 */
[----:B0-----:R-:W-:Y:S01]  /*3df0*/  HMMA.16816.F32 R92, R68, R80, R92 ;  /* 0x00000050445c723c */ /* 0x001fe2000000185c */
[----:B------:R-:W-:Y:S01]  /*3e00*/  IMAD.WIDE R64, R124, 0x2, R114 ;  /* 0x000000027c407825 */ /* 0x000fe200078e0272 */
[----:B------:R-:W-:-:S03]  /*3e10*/  ISETP.NE.U32.AND P0, PT, R130, RZ, PT ;  /* 0x000000ff8200720c */ /* 0x000fc60003f05070 */
[----:B------:R-:W-:Y:S02]  /*3e20*/  IMAD.MOV.U32 R115, RZ, RZ, R64 ;  /* 0x000000ffff737224 */ /* 0x000fe400078e0040 */
[----:B------:R-:W-:Y:S02]  /*3e30*/  IMAD.MOV.U32 R114, RZ, RZ, R65 ;  /* 0x000000ffff727224 */ /* 0x000fe400078e0041 */
[----:B------:R-:W-:-:S04]  /*3e40*/  IMAD.WIDE R66, R124, 0x2, R106 ;  /* 0x000000027c427825 */ /* 0x000fc800078e026a */
[----:B------:R-:W-:-:S04]  /*3e50*/  IMAD.WIDE R64, R124, 0x2, R104 ;  /* 0x000000027c407825 */ /* 0x000fc800078e0268 */
[----:B------:R-:W-:-:S04]  /*3e60*/  IMAD.WIDE R88, R124, 0x2, R110 ;  /* 0x000000027c587825 */ /* 0x000fc800078e026e */
[----:B------:R-:W-:-:S04]  /*3e70*/  IMAD.WIDE R72, R124, 0x2, R108 ;  /* 0x000000027c487825 */ /* 0x000fc800078e026c */
[----:B------:R-:W-:Y:S02]  /*3e80*/  IMAD.MOV.U32 R138, RZ, RZ, c[0x0][0x188] ;  /* 0x00006200ff8a7624 */ /* 0x000fe400078e00ff */
[----:B------:R-:W-:Y:S02]  /*3e90*/  IMAD.MOV.U32 R107, RZ, RZ, R66 ;  /* 0x000000ffff6b7224 */ /* 0x000fe400078e0042 */
[----:B------:R-:W-:Y:S02]  /*3ea0*/  IMAD.MOV.U32 R106, RZ, RZ, R67 ;  /* 0x000000ffff6a7224 */ /* 0x000fe400078e0043 */
[----:B------:R-:W-:Y:S01]  /*3eb0*/  IMAD.WIDE R66, R124, 0x2, R62 ;  /* 0x000000027c427825 */ /* 0x000fe200078e023e */
[----:B------:R-:W-:-:S03]  /*3ec0*/  UIADD3 UR4, UR4, -0x80, URZ ;  /* 0xffffff8004047890 */ /* 0x000fc6000fffe03f */
[----:B------:R-:W-:Y:S02]  /*3ed0*/  IMAD.MOV.U32 R105, RZ, RZ, R64 ;  /* 0x000000ffff697224 */ /* 0x000fe400078e0040 */
[----:B------:R-:W-:Y:S02]  /*3ee0*/  IMAD.MOV.U32 R104, RZ, RZ, R65 ;  /* 0x000000ffff687224 */ /* 0x000fe400078e0041 */
[----:B------:R-:W-:-:S04]  /*3ef0*/  IMAD.WIDE R102, R124, 0x2, R102 ;  /* 0x000000027c667825 */ /* 0x000fc800078e0266 */
[----:B------:R-:W-:-:S04]  /*3f00*/  IMAD.WIDE R62, R124, 0x2, R98 ;  /* 0x000000027c3e7825 */ /* 0x000fc800078e0262 */
[----:B------:R-:W-:-:S04]  /*3f10*/  IMAD.WIDE R64, R124, 0x2, R54 ;  /* 0x000000027c407825 */ /* 0x000fc800078e0236 */
[----:B------:R-:W-:Y:S02]  /*3f20*/  IMAD.MOV.U32 R111, RZ, RZ, R88 ;  /* 0x000000ffff6f7224 */ /* 0x000fe400078e0058 */
[----:B------:R-:W-:Y:S02]  /*3f30*/  IMAD.MOV.U32 R110, RZ, RZ, R89 ;  /* 0x000000ffff6e7224 */ /* 0x000fe400078e0059 */
[----:B------:R-:W-:Y:S01]  /*3f40*/  IMAD.MOV.U32 R109, RZ, RZ, R72 ;  /* 0x000000ffff6d7224 */ /* 0x000fe200078e0048 */
[----:B-1----:R-:W-:Y:S01]  /*3f50*/  HMMA.16816.F32 R88, R76, R82, R92 ;  /* 0x000000524c58723c */ /* 0x002fe2000000185c */
[----:B------:R-:W-:Y:S02]  /*3f60*/  IMAD.MOV.U32 R108, RZ, RZ, R73 ;  /* 0x000000ffff6c7224 */ /* 0x000fe400078e0049 */
[----:B------:R-:W-:-:S04]  /*3f70*/  IMAD.WIDE R54, R124, 0x2, R100 ;  /* 0x000000027c367825 */ /* 0x000fc800078e0264 */
[C---:B------:R-:W-:Y:S01]  /*3f80*/  IMAD.WIDE R48, R124.reuse, 0x2, R48 ;  /* 0x000000027c307825 */ /* 0x040fe200078e0230 */
[----:B------:R-:W-:Y:S03]  /*3f90*/  HMMA.16816.F32 R72, R76, R74, R84 ;  /* 0x0000004a4c48723c */ /* 0x000fe60000001854 */
[----:B------:R-:W-:-:S04]  /*3fa0*/  IMAD.WIDE R50, R124, 0x2, R50 ;  /* 0x000000027c327825 */ /* 0x000fc800078e0232 */
[----:B------:R-:W-:Y:S02]  /*3fb0*/  IMAD.SHL.U32 R138, R138, 0x80, RZ ;  /* 0x000000808a8a7824 */ /* 0x000fe400078e00ff */
[----:B------:R-:W-:-:S04]  /*3fc0*/  IMAD.WIDE R56, R124, 0x2, R56 ;  /* 0x000000027c387825 */ /* 0x000fc800078e0238 */
[----:B------:R-:W-:Y:S02]  /*3fd0*/  IMAD.MOV.U32 R143, RZ, RZ, R102 ;  /* 0x000000ffff8f7224 */ /* 0x000fe400078e0066 */
[----:B------:R-:W-:Y:S02]  /*3fe0*/  IMAD.MOV.U32 R142, RZ, RZ, R103 ;  /* 0x000000ffff8e7224 */ /* 0x000fe400078e0067 */
[----:B------:R-:W-:Y:S02]  /*3ff0*/  IMAD.MOV.U32 R99, RZ, RZ, R62 ;  /* 0x000000ffff637224 */ /* 0x000fe400078e003e */
[----:B------:R-:W-:Y:S02]  /*4000*/  IMAD.MOV.U32 R98, RZ, RZ, R63 ;  /* 0x000000ffff627224 */ /* 0x000fe400078e003f */
[----:B------:R-:W-:Y:S02]  /*4010*/  IMAD.MOV.U32 R103, RZ, RZ, R66 ;  /* 0x000000ffff677224 */ /* 0x000fe400078e0042 */
[----:B------:R-:W-:-:S02]  /*4020*/  IMAD.MOV.U32 R102, RZ, RZ, R67 ;  /* 0x000000ffff667224 */ /* 0x000fc400078e0043 */
[----:B------:R-:W-:Y:S02]  /*4030*/  IMAD.MOV.U32 R63, RZ, RZ, R64 ;  /* 0x000000ffff3f7224 */ /* 0x000fe400078e0040 */
[----:B------:R-:W-:Y:S02]  /*4040*/  IMAD.MOV.U32 R62, RZ, RZ, R65 ;  /* 0x000000ffff3e7224 */ /* 0x000fe400078e0041 */
[----:B------:R-:W-:Y:S02]  /*4050*/  IMAD.MOV.U32 R101, RZ, RZ, R54 ;  /* 0x000000ffff657224 */ /* 0x000fe400078e0036 */
[----:B------:R-:W-:Y:S02]  /*4060*/  IMAD.MOV.U32 R100, RZ, RZ, R55 ;  /* 0x000000ffff647224 */ /* 0x000fe400078e0037 */
[----:B------:R-:W-:-:S04]  /*4070*/  IMAD.WIDE R96, R124, 0x2, R96 ;  /* 0x000000027c607825 */ /* 0x000fc800078e0260 */
[----:B------:R-:W-:Y:S02]  /*4080*/  IMAD.MOV.U32 R155, RZ, RZ, R48 ;  /* 0x000000ffff9b7224 */ /* 0x000fe400078e0030 */
[----:B------:R-:W-:Y:S02]  /*4090*/  IMAD.MOV.U32 R156, RZ, RZ, R49 ;  /* 0x000000ffff9c7224 */ /* 0x000fe400078e0031 */
[----:B------:R-:W-:-:S04]  /*40a0*/  IMAD.WIDE R60, R124, 0x2, R60 ;  /* 0x000000027c3c7825 */ /* 0x000fc800078e023c */
[----:B------:R-:W-:Y:S02]  /*40b0*/  IMAD.MOV.U32 R159, RZ, RZ, R50 ;  /* 0x000000ffff9f7224 */ /* 0x000fe400078e0032 */
[----:B------:R-:W-:Y:S02]  /*40c0*/  IMAD.MOV.U32 R158, RZ, RZ, R51 ;  /* 0x000000ffff9e7224 */ /* 0x000fe400078e0033 */
[----:B------:R-:W-:-:S04]  /*40d0*/  IMAD.WIDE R58, R124, 0x2, R58 ;  /* 0x000000027c3a7825 */ /* 0x000fc800078e023a */
[----:B------:R-:W-:-:S04]  /*40e0*/  IMAD.WIDE R52, R138, 0x2, R52 ;  /* 0x000000028a347825 */ /* 0x000fc800078e0234 */
[----:B------:R-:W-:Y:S02]  /*40f0*/  IMAD.MOV.U32 R166, RZ, RZ, R56 ;  /* 0x000000ffffa67224 */ /* 0x000fe400078e0038 */
[----:B------:R-:W-:Y:S01]  /*4100*/  IMAD.MOV.U32 R165, RZ, RZ, R57 ;  /* 0x000000ffffa57224 */ /* 0x000fe200078e0039 */
[----:B------:R-:W-:Y:S01]  /*4110*/  @!P0 CALL.REL.NOINC `(.L_x_1) ;  /* 0x0000001000008944 */ /* 0x000fe20003c00000 */
[----:B------:R-:W-:Y:S05]  /*4120*/  BRA `(.L_x_2) ;  /* 0xffffdfd000007947 */ /* 0x000fea000383ffff */
.L_x_1:
[----:B------:R-:W-:Y:S02]  /*4130*/  F2FP.PACK_AB R75, R91, R75 ;  /* 0x0000004b5b4b723e */ /* 0x000fe400000000ff */
[----:B------:R-:W-:Y:S02]  /*4140*/  F2FP.PACK_AB R74, R90, R74 ;  /* 0x0000004a5a4a723e */ /* 0x000fe400000000ff */
[----:B------:R-:W-:Y:S02]  /*4150*/  F2FP.PACK_AB R73, R89, R73 ;  /* 0x000000495949723e */ /* 0x000fe400000000ff */
[----:B------:R-:W-:Y:S02]  /*4160*/  F2FP.PACK_AB R72, R88, R72 ;  /* 0x000000485848723e */ /* 0x000fe400000000ff */
.L_x_0:
[----:B------:R-:W0:Y:S01]  /*4170*/  S2R R9, SR_TID.X ;  /* 0x0000000000097919 */ /* 0x000e220000002100 */
[----:B------:R-:W-:-:S02]  /*4180*/  ISETP.GE.AND P0, PT, R3, c[0x0][0x178], PT ;  /* 0x00005e0003007a0c */ /* 0x000fc40003f06270 */
[C-C-:B------:R-:W-:Y:S01]  /*4190*/  LOP3.LUT R13, R2.reuse, 0xe, R0.reuse, 0xfe, !PT ;  /* 0x0000000e020d7812 */ /* 0x140fe200078efe00 */
[----:B------:R-:W-:Y:S01]  /*41a0*/  BAR.SYNC.DEFER_BLOCKING 0x0 ;  /* 0x0000000000007b1d */ /* 0x000fe20000010000 */
[----:B------:R-:W-:-:S03]  /*41b0*/  LOP3.LUT R14, R2, 0xc, R0, 0xfe, !PT ;  /* 0x0000000c020e7812 */ /* 0x000fc600078efe00 */
[----:B------:R-:W-:Y:S02]  /*41c0*/  IMAD R16, R13, c[0x0][0x198], RZ ;  /* 0x000066000d107a24 */ /* 0x000fe400078e02ff */
[----:B------:R-:W-:Y:S01]  /*41d0*/  IMAD R15, R14, c[0x0][0x198], RZ ;  /* 0x000066000e0f7a24 */ /* 0x000fe200078e02ff */
[----:B0-----:R-:W-:Y:S01]  /*41e0*/  SHF.R.S32.HI R5, RZ, 0x5, R9 ;  /* 0x00000005ff057819 */ /* 0x001fe20000011409 */
[C---:B------:R-:W-:Y:S01]  /*41f0*/  IMAD.SHL.U32 R6, R9.reuse, 0x10, RZ ;  /* 0x0000001009067824 */ /* 0x040fe200078e00ff */
[C---:B------:R-:W-:Y:S01]  /*4200*/  LOP3.LUT R7, R9.reuse, 0x18, RZ, 0xc0, !PT ;  /* 0x0000001809077812 */ /* 0x040fe200078ec0ff */
[----:B------:R-:W-:Y:S01]  /*4210*/  IMAD.SHL.U32 R4, R9, 0x4, RZ ;  /* 0x0000000409047824 */ /* 0x000fe200078e00ff */
[----:B------:R-:W-:Y:S02]  /*4220*/  SGXT R5, R5, 0x1 ;  /* 0x000000010505781a */ /* 0x000fe40000000200 */
[----:B------:R-:W-:Y:S02]  /*4230*/  LOP3.LUT R6, R6, 0x70, RZ, 0xc0, !PT ;  /* 0x0000007006067812 */ /* 0x000fe400078ec0ff */
[----:B------:R-:W-:-:S02]  /*4240*/  LOP3.LUT R5, R5, 0x408, RZ, 0xc0, !PT ;  /* 0x0000040805057812 */ /* 0x000fc400078ec0ff */
[----:B------:R-:W-:Y:S02]  /*4250*/  LOP3.LUT R8, R4, 0x180, RZ, 0xc0, !PT ;  /* 0x0000018004087812 */ /* 0x000fe400078ec0ff */
[----:B------:R-:W-:Y:S01]  /*4260*/  LOP3.LUT R10, R9, 0x40, RZ, 0xc0, !PT ;  /* 0x00000040090a7812 */ /* 0x000fe200078ec0ff */
[----:B------:R-:W-:Y:S01]  /*4270*/  IMAD R9, R7, 0x40, R6 ;  /* 0x0000004007097824 */ /* 0x000fe200078e0206 */
[----:B------:R-:W-:Y:S02]  /*4280*/  LOP3.LUT R5, R5, 0x7c, R4, 0x78, !PT ;  /* 0x0000007c05057812 */ /* 0x000fe400078e7804 */
[----:B------:R-:W-:Y:S01]  /*4290*/  LOP3.LUT R4, R2, R0, RZ, 0xfc, !PT ;  /* 0x0000000002047212 */ /* 0x000fe200078efcff */
[----:B------:R-:W-:Y:S02]  /*42a0*/  IMAD.IADD R8, R8, 0x1, R9 ;  /* 0x0000000108087824 */ /* 0x000fe400078e0209 */
[----:B------:R-:W-:Y:S01]  /*42b0*/  IMAD R6, R10, 0x2, R5 ;  /* 0x000000020a067824 */ /* 0x000fe200078e0205 */
[----:B------:R-:W-:Y:S01]  /*42c0*/  ISETP.LT.AND P1, PT, R4, c[0x0][0x17c], !P0 ;  /* 0x00005f0004007a0c */ /* 0x000fe20004721270 */
[----:B------:R-:W-:Y:S01]  /*42d0*/  IMAD R5, R3, c[0x0][0x194], RZ ;  /* 0x0000650003057a24 */ /* 0x000fe200078e02ff */
[----:B------:R-:W-:-:S02]  /*42e0*/  LEA.HI R8, R7, R8, RZ, 0x1f ;  /* 0x0000000807087211 */ /* 0x000fc400078ff8ff */
[----:B------:R-:W-:Y:S01]  /*42f0*/  LOP3.LUT R7, R6, 0x4, RZ, 0x3c, !PT ;  /* 0x0000000406077812 */ /* 0x000fe200078e3cff */
[----:B------:R-:W-:Y:S01]  /*4300*/  STS [R6], R72 ;  /* 0x0000004806007388 */ /* 0x000fe20000000800 */
[C---:B------:R-:W-:Y:S02]  /*4310*/  LOP3.LUT R9, R8.reuse, 0x4, RZ, 0x3c, !PT ;  /* 0x0000000408097812 */ /* 0x040fe400078e3cff */
[C---:B------:R-:W-:Y:S01]  /*4320*/  LOP3.LUT R10, R8.reuse, 0x8, RZ, 0x3c, !PT ;  /* 0x00000008080a7812 */ /* 0x040fe200078e3cff */
[----:B------:R-:W-:Y:S01]  /*4330*/  STS [R6+0x100], R73 ;  /* 0x0001004906007388 */ /* 0x000fe20000000800 */
[----:B------:R-:W-:Y:S02]  /*4340*/  LOP3.LUT R11, R8, 0xc, RZ, 0x3c, !PT ;  /* 0x0000000c080b7812 */ /* 0x000fe400078e3cff */
[----:B------:R-:W-:Y:S01]  /*4350*/  LOP3.LUT R3, R2, 0x2, R0, 0xfe, !PT ;  /* 0x0000000202037812 */ /* 0x000fe200078efe00 */
[----:B------:R-:W-:Y:S01]  /*4360*/  STS [R7+0x200], R74 ;  /* 0x0002004a07007388 */ /* 0x000fe20000000800 */
[----:B------:R-:W-:-:S02]  /*4370*/  LEA R25, P2, R5, c[0x0][0x170], 0x1 ;  /* 0x00005c0005197a11 */ /* 0x000fc400078408ff */
[----:B------:R-:W-:Y:S01]  /*4380*/  ISETP.LT.AND P4, PT, R3, c[0x0][0x17c], !P0 ;  /* 0x00005f0003007a0c */ /* 0x000fe20004781270 */
[----:B------:R0:W-:Y:S01]  /*4390*/  STS [R7+0x300], R75 ;  /* 0x0003004b07007388 */ /* 0x0001e20000000800 */
[----:B------:R-:W-:-:S03]  /*43a0*/  LEA.HI.X.SX32 R27, R5, c[0x0][0x174], 0x1, P2 ;  /* 0x00005d00051b7a11 */ /* 0x000fc600010f0eff */
[----:B------:R-:W-:Y:S01]  /*43b0*/  BAR.SYNC.DEFER_BLOCKING 0x0 ;  /* 0x0000000000007b1d */ /* 0x000fe20000010000 */
[----:B0-----:R-:W-:-:S05]  /*43c0*/  IMAD R7, R4, c[0x0][0x198], RZ ;  /* 0x0000660004077a24 */ /* 0x001fca00078e02ff */
[----:B------:R-:W-:-:S04]  /*43d0*/  LEA R4, P2, R7, R25, 0x1 ;  /* 0x0000001907047211 */ /* 0x000fc800078408ff */
[----:B------:R-:W-:Y:S01]  /*43e0*/  LEA.HI.X.SX32 R5, R7, R27, 0x1, P2 ;  /* 0x0000001b07057211 */ /* 0x000fe200010f0eff */
[----:B------:R0:W1:Y:S04]  /*43f0*/  LDS R17, [R8] ;  /* 0x0000000008117984 */ /* 0x0000680000000800 */
[----:B------:R2:W3:Y:S04]  /*4400*/  LDS R19, [R9] ;  /* 0x0000000009137984 */ /* 0x0004e80000000800 */
[----:B------:R-:W4:Y:S01]  /*4410*/  LDS R21, [R10] ;  /* 0x000000000a157984 */ /* 0x000f220000000800 */
[----:B0-----:R-:W-:Y:S01]  /*4420*/  IMAD R8, R3, c[0x0][0x198], RZ ;  /* 0x0000660003087a24 */ /* 0x001fe200078e02ff */
[----:B------:R-:W-:-:S02]  /*4430*/  LOP3.LUT R3, R2, 0x8, R0, 0xfe, !PT ;  /* 0x0000000802037812 */ /* 0x000fc400078efe00 */
[----:B------:R0:W5:Y:S01]  /*4440*/  LDS R23, [R11] ;  /* 0x000000000b177984 */ /* 0x0001620000000800 */
[----:B--2---:R-:W-:Y:S02]  /*4450*/  LOP3.LUT R9, R2, 0xa, R0, 0xfe, !PT ;  /* 0x0000000a02097812 */ /* 0x004fe400078efe00 */
[----:B------:R-:W-:-:S03]  /*4460*/  LEA R6, P3, R8, R25, 0x1 ;  /* 0x0000001908067211 */ /* 0x000fc600078608ff */
[----:B------:R-:W-:Y:S01]  /*4470*/  IMAD R12, R9, c[0x0][0x198], RZ ;  /* 0x00006600090c7a24 */ /* 0x000fe200078e02ff */
[----:B------:R-:W-:Y:S01]  /*4480*/  LEA.HI.X.SX32 R7, R8, R27, 0x1, P3 ;  /* 0x0000001b08077211 */ /* 0x000fe200018f0eff */
[C---:B0-----:R-:W-:Y:S01]  /*4490*/  IMAD R11, R3.reuse, c[0x0][0x198], RZ ;  /* 0x00006600030b7a24 */ /* 0x041fe200078e02ff */
[C-C-:B------:R-:W-:Y:S02]  /*44a0*/  LOP3.LUT R8, R2.reuse, 0x6, R0.reuse, 0xfe, !PT ;  /* 0x0000000602087812 */ /* 0x140fe400078efe00 */
[----:B------:R-:W-:Y:S02]  /*44b0*/  LOP3.LUT R0, R2, 0x4, R0, 0xfe, !PT ;  /* 0x0000000402007812 */ /* 0x000fe400078efe00 */
[----:B------:R-:W-:Y:S01]  /*44c0*/  ISETP.LT.AND P3, PT, R3, c[0x0][0x17c], !P0 ;  /* 0x00005f0003007a0c */ /* 0x000fe20004761270 */
[----:B------:R-:W-:Y:S01]  /*44d0*/  IMAD R10, R8, c[0x0][0x198], RZ ;  /* 0x00006600080a7a24 */ /* 0x000fe200078e02ff */
[C---:B------:R-:W-:Y:S01]  /*44e0*/  ISETP.LT.AND P5, PT, R0.reuse, c[0x0][0x17c], !P0 ;  /* 0x00005f0000007a0c */ /* 0x040fe200047a1270 */
[----:B------:R-:W-:-:S05]  /*44f0*/  IMAD R0, R0, c[0x0][0x198], RZ ;  /* 0x0000660000007a24 */ /* 0x000fca00078e02ff */
[----:B------:R-:W-:-:S04]  /*4500*/  LEA R2, P6, R0, R25, 0x1 ;  /* 0x0000001900027211 */ /* 0x000fc800078c08ff */
[----:B------:R-:W-:Y:S01]  /*4510*/  LEA.HI.X.SX32 R3, R0, R27, 0x1, P6 ;  /* 0x0000001b00037211 */ /* 0x000fe200030f0eff */
[----:B-1----:R0:W-:Y:S04]  /*4520*/  @P1 STG.E.U16 [R4.64], R17 ;  /* 0x0000001104001986 */ /* 0x0021e8000c101506 */
[----:B---3--:R1:W-:Y:S01]  /*4530*/  @P4 STG.E.U16 [R6.64], R19 ;  /* 0x0000001306004986 */ /* 0x0083e2000c101506 */
[----:B------:R-:W-:Y:S02]  /*4540*/  ISETP.LT.AND P4, PT, R8, c[0x0][0x17c], !P0 ;  /* 0x00005f0008007a0c */ /* 0x000fe40004781270 */
[-C--:B------:R-:W-:Y:S01]  /*4550*/  LEA R8, P6, R12, R25.reuse, 0x1 ;  /* 0x000000190c087211 */ /* 0x080fe200078c08ff */
[----:B----4-:R2:W-:Y:S01]  /*4560*/  @P5 STG.E.U16 [R2.64], R21 ;  /* 0x0000001502005986 */ /* 0x0105e2000c101506 */
[----:B0-----:R-:W-:-:S02]  /*4570*/  LEA R4, P1, R10, R25, 0x1 ;  /* 0x000000190a047211 */ /* 0x001fc400078208ff */
[----:B-1----:R-:W-:Y:S02]  /*4580*/  LEA R6, P2, R11, R25, 0x1 ;  /* 0x000000190b067211 */ /* 0x002fe400078408ff */
[----:B------:R-:W-:Y:S02]  /*4590*/  LEA.HI.X.SX32 R5, R10, R27, 0x1, P1 ;  /* 0x0000001b0a057211 */ /* 0x000fe400008f0eff */
[----:B------:R-:W-:Y:S02]  /*45a0*/  LEA R10, P1, R15, R25, 0x1 ;  /* 0x000000190f0a7211 */ /* 0x000fe400078208ff */
[-C--:B------:R-:W-:Y:S01]  /*45b0*/  LEA.HI.X.SX32 R7, R11, R27.reuse, 0x1, P2 ;  /* 0x0000001b0b077211 */ /* 0x080fe200010f0eff */
[----:B-----5:R0:W-:Y:S01]  /*45c0*/  @P4 STG.E.U16 [R4.64], R23 ;  /* 0x0000001704004986 */ /* 0x0201e2000c101506 */
[----:B------:R-:W-:Y:S02]  /*45d0*/  ISETP.LT.AND P2, PT, R9, c[0x0][0x17c], !P0 ;  /* 0x00005f0009007a0c */ /* 0x000fe40004741270 */
[----:B------:R-:W-:-:S02]  /*45e0*/  LEA.HI.X.SX32 R11, R15, R27, 0x1, P1 ;  /* 0x0000001b0f0b7211 */ /* 0x000fc400008f0eff */
[----:B------:R-:W-:Y:S02]  /*45f0*/  ISETP.LT.AND P1, PT, R14, c[0x0][0x17c], !P0 ;  /* 0x00005f000e007a0c */ /* 0x000fe40004721270 */
[----:B------:R-:W-:Y:S02]  /*4600*/  ISETP.LT.AND P0, PT, R13, c[0x0][0x17c], !P0 ;  /* 0x00005f000d007a0c */ /* 0x000fe40004701270 */
[----:B--2---:R-:W-:Y:S02]  /*4610*/  PRMT R3, R17, 0x7632, R3 ;  /* 0x0000763211037816 */ /* 0x004fe40000000003 */
[----:B------:R-:W-:Y:S02]  /*4620*/  LEA.HI.X.SX32 R9, R12, R27, 0x1, P6 ;  /* 0x0000001b0c097211 */ /* 0x000fe400030f0eff */
[----:B------:R-:W-:Y:S01]  /*4630*/  PRMT R19, R19, 0x7632, R19 ;  /* 0x0000763213137816 */ /* 0x000fe20000000013 */
[----:B------:R1:W-:Y:S01]  /*4640*/  @P3 STG.E.U16 [R6.64], R3 ;  /* 0x0000000306003986 */ /* 0x0003e2000c101506 */
[----:B0-----:R-:W-:-:S02]  /*4650*/  PRMT R5, R21, 0x7632, R5 ;  /* 0x0000763215057816 */ /* 0x001fc40000000005 */
[C---:B------:R-:W-:Y:S01]  /*4660*/  LEA R12, P6, R16.reuse, R25, 0x1 ;  /* 0x00000019100c7211 */ /* 0x040fe200078c08ff */
[----:B------:R1:W-:Y:S03]  /*4670*/  @P2 STG.E.U16 [R8.64], R19 ;  /* 0x0000001308002986 */ /* 0x0003e6000c101506 */
[----:B------:R-:W-:Y:S01]  /*4680*/  LEA.HI.X.SX32 R13, R16, R27, 0x1, P6 ;  /* 0x0000001b100d7211 */ /* 0x000fe200030f0eff */
[----:B------:R1:W-:Y:S01]  /*4690*/  @P1 STG.E.U16 [R10.64], R5 ;  /* 0x000000050a001986 */ /* 0x0003e2000c101506 */
[----:B------:R-:W-:Y:S07]  /*46a0*/  @!P0 EXIT ;  /* 0x000000000000894d */ /* 0x000fee0003800000 */
[----:B-1----:R-:W-:-:S05]  /*46b0*/  PRMT R6, R23, 0x7632, R6 ;  /* 0x0000763217067816 */ /* 0x002fca0000000006 */
[----:B------:R-:W-:Y:S01]  /*46c0*/  STG.E.U16 [R12.64], R6 ;  /* 0x000000060c007986 */ /* 0x000fe2000c101506 */
[----:B------:R-:W-:Y:S05]  /*46d0*/  EXIT ;  /* 0x000000000000794d */ /* 0x000fea0003800000 */
.L_x_3:
[----:B------:R-:W-:-:S00]  /*46e0*/  BRA `(.L_x_3) ;  /* 0xfffffff000007947 */ /* 0x000fc0000383ffff */
[----:B------:R-:W-:-:S00]  /*46f0*/  NOP ;  /* 0x0000000000007918 */ /* 0x000fc00000000000 */
        /* <DEDUP_REMOVED lines=8> */
.L_x_4:


//--------------------- .nv.shared.matmul_kernel  --------------------------
	.section	.nv.shared.matmul_kernel,"aw",@nobits
	.sectionflags	@""
	.align	16
